//
// Generated by NVIDIA NVVM Compiler
//
// Compiler Build ID: CL-36424714
// Cuda compilation tools, release 13.0, V13.0.88
// Based on NVVM 20.0.0
//

.version 9.0
.target sm_100
.address_size 64

	// .globl	_Z20gpu_nodiag_normalizePdS_ii
// _ZZ22gpu_square_matrix_multPdS_S_iE6tile_a has been demoted
// _ZZ22gpu_square_matrix_multPdS_S_iE6tile_b has been demoted

.visible .entry _Z20gpu_nodiag_normalizePdS_ii(
	.param .u64 .ptr .align 1 _Z20gpu_nodiag_normalizePdS_ii_param_0,
	.param .u64 .ptr .align 1 _Z20gpu_nodiag_normalizePdS_ii_param_1,
	.param .u32 _Z20gpu_nodiag_normalizePdS_ii_param_2,
	.param .u32 _Z20gpu_nodiag_normalizePdS_ii_param_3
)
{
	.reg .pred 	%p<5>;
	.reg .b32 	%r<17>;
	.reg .b64 	%rd<10>;
	.reg .b64 	%fd<7>;

	ld.param.u64 	%rd1, [_Z20gpu_nodiag_normalizePdS_ii_param_0];
	ld.param.u64 	%rd2, [_Z20gpu_nodiag_normalizePdS_ii_param_1];
	ld.param.u32 	%r5, [_Z20gpu_nodiag_normalizePdS_ii_param_2];
	ld.param.u32 	%r4, [_Z20gpu_nodiag_normalizePdS_ii_param_3];
	mov.u32 	%r6, %ctaid.x;
	mov.u32 	%r7, %ntid.x;
	mov.u32 	%r8, %tid.x;
	mad.lo.s32 	%r1, %r6, %r7, %r8;
	mov.u32 	%r9, %ctaid.y;
	mov.u32 	%r10, %ntid.y;
	mov.u32 	%r11, %tid.y;
	mad.lo.s32 	%r12, %r9, %r10, %r11;
	max.s32 	%r13, %r1, %r12;
	setp.ge.s32 	%p1, %r13, %r5;
	@%p1 bra 	$L__BB0_3;
	setp.ne.s32 	%p2, %r1, %r4;
	setp.eq.s32 	%p3, %r1, %r12;
	or.pred  	%p4, %p2, %p3;
	@%p4 bra 	$L__BB0_3;
	cvta.to.global.u64 	%rd3, %rd1;
	mul.lo.s32 	%r14, %r4, %r5;
	add.s32 	%r15, %r14, %r12;
	cvta.to.global.u64 	%rd4, %rd2;
	mul.wide.s32 	%rd5, %r15, 8;
	add.s64 	%rd6, %rd4, %rd5;
	ld.global.f64 	%fd1, [%rd6];
	add.s32 	%r16, %r14, %r4;
	mul.wide.s32 	%rd7, %r16, 8;
	add.s64 	%rd8, %rd3, %rd7;
	ld.global.f64 	%fd2, [%rd8];
	div.rn.f64 	%fd3, %fd1, %fd2;
	st.global.f64 	[%rd6], %fd3;
	add.s64 	%rd9, %rd3, %rd5;
	ld.global.f64 	%fd4, [%rd9];
	ld.global.f64 	%fd5, [%rd8];
	div.rn.f64 	%fd6, %fd4, %fd5;
	st.global.f64 	[%rd9], %fd6;
$L__BB0_3:
	ret;

}
	// .globl	_Z18gpu_diag_normalizePdS_ii
.visible .entry _Z18gpu_diag_normalizePdS_ii(
	.param .u64 .ptr .align 1 _Z18gpu_diag_normalizePdS_ii_param_0,
	.param .u64 .ptr .align 1 _Z18gpu_diag_normalizePdS_ii_param_1,
	.param .u32 _Z18gpu_diag_normalizePdS_ii_param_2,
	.param .u32 _Z18gpu_diag_normalizePdS_ii_param_3
)
{
	.reg .pred 	%p<5>;
	.reg .b32 	%r<15>;
	.reg .b64 	%rd<10>;
	.reg .b64 	%fd<6>;

	ld.param.u64 	%rd1, [_Z18gpu_diag_normalizePdS_ii_param_0];
	ld.param.u64 	%rd2, [_Z18gpu_diag_normalizePdS_ii_param_1];
	ld.param.u32 	%r5, [_Z18gpu_diag_normalizePdS_ii_param_2];
	ld.param.u32 	%r4, [_Z18gpu_diag_normalizePdS_ii_param_3];
	mov.u32 	%r6, %ctaid.x;
	mov.u32 	%r7, %ntid.x;
	mov.u32 	%r8, %tid.x;
	mad.lo.s32 	%r1, %r6, %r7, %r8;
	mov.u32 	%r9, %ctaid.y;
	mov.u32 	%r10, %ntid.y;
	mov.u32 	%r11, %tid.y;
	mad.lo.s32 	%r12, %r9, %r10, %r11;
	max.s32 	%r13, %r1, %r12;
	setp.ge.s32 	%p1, %r13, %r5;
	@%p1 bra 	$L__BB1_3;
	setp.ne.s32 	%p2, %r1, %r12;
	setp.ne.s32 	%p3, %r1, %r4;
	or.pred  	%p4, %p2, %p3;
	@%p4 bra 	$L__BB1_3;
	cvta.to.global.u64 	%rd3, %rd1;
	mad.lo.s32 	%r14, %r4, %r5, %r4;
	cvta.to.global.u64 	%rd4, %rd2;
	mul.wide.u32 	%rd5, %r14, 8;
	add.s64 	%rd6, %rd4, %rd5;
	ld.global.f64 	%fd1, [%rd6];
	mul.wide.s32 	%rd7, %r14, 8;
	add.s64 	%rd8, %rd3, %rd7;
	ld.global.f64 	%fd2, [%rd8];
	div.rn.f64 	%fd3, %fd1, %fd2;
	st.global.f64 	[%rd6], %fd3;
	add.s64 	%rd9, %rd3, %rd5;
	ld.global.f64 	%fd4, [%rd9];
	div.rn.f64 	%fd5, %fd4, %fd4;
	st.global.f64 	[%rd9], %fd5;
$L__BB1_3:
	ret;

}
	// .globl	_Z15gpu_gaussjordanPdS_ii
.visible .entry _Z15gpu_gaussjordanPdS_ii(
	.param .u64 .ptr .align 1 _Z15gpu_gaussjordanPdS_ii_param_0,
	.param .u64 .ptr .align 1 _Z15gpu_gaussjordanPdS_ii_param_1,
	.param .u32 _Z15gpu_gaussjordanPdS_ii_param_2,
	.param .u32 _Z15gpu_gaussjordanPdS_ii_param_3
)
{
	.reg .pred 	%p<5>;
	.reg .b32 	%r<18>;
	.reg .b64 	%rd<15>;
	.reg .b64 	%fd<11>;

	ld.param.u64 	%rd4, [_Z15gpu_gaussjordanPdS_ii_param_0];
	ld.param.u64 	%rd3, [_Z15gpu_gaussjordanPdS_ii_param_1];
	ld.param.u32 	%r7, [_Z15gpu_gaussjordanPdS_ii_param_2];
	ld.param.u32 	%r6, [_Z15gpu_gaussjordanPdS_ii_param_3];
	cvta.to.global.u64 	%rd1, %rd4;
	mov.u32 	%r8, %ctaid.x;
	mov.u32 	%r9, %ntid.x;
	mov.u32 	%r10, %tid.x;
	mad.lo.s32 	%r1, %r8, %r9, %r10;
	mov.u32 	%r11, %ctaid.y;
	mov.u32 	%r12, %ntid.y;
	mov.u32 	%r13, %tid.y;
	mad.lo.s32 	%r14, %r11, %r12, %r13;
	max.s32 	%r15, %r1, %r14;
	setp.ge.s32 	%p1, %r15, %r7;
	setp.eq.s32 	%p2, %r1, %r6;
	or.pred  	%p3, %p1, %p2;
	@%p3 bra 	$L__BB2_3;
	cvta.to.global.u64 	%rd5, %rd3;
	mad.lo.s32 	%r3, %r6, %r7, %r14;
	mul.wide.s32 	%rd6, %r3, 8;
	add.s64 	%rd7, %rd5, %rd6;
	ld.global.f64 	%fd1, [%rd7];
	mul.lo.s32 	%r16, %r7, %r1;
	add.s32 	%r17, %r16, %r6;
	mul.wide.s32 	%rd8, %r17, 8;
	add.s64 	%rd2, %rd1, %rd8;
	ld.global.f64 	%fd2, [%rd2];
	mul.f64 	%fd3, %fd1, %fd2;
	add.s32 	%r4, %r16, %r14;
	mul.wide.s32 	%rd9, %r4, 8;
	add.s64 	%rd10, %rd5, %rd9;
	ld.global.f64 	%fd4, [%rd10];
	sub.f64 	%fd5, %fd4, %fd3;
	st.global.f64 	[%rd10], %fd5;
	setp.eq.s32 	%p4, %r14, %r6;
	@%p4 bra 	$L__BB2_3;
	add.s64 	%rd12, %rd1, %rd6;
	ld.global.f64 	%fd6, [%rd12];
	ld.global.f64 	%fd7, [%rd2];
	mul.f64 	%fd8, %fd6, %fd7;
	add.s64 	%rd14, %rd1, %rd9;
	ld.global.f64 	%fd9, [%rd14];
	sub.f64 	%fd10, %fd9, %fd8;
	st.global.f64 	[%rd14], %fd10;
$L__BB2_3:
	ret;

}
	// .globl	_Z12gpu_set_zeroPdS_ii
.visible .entry _Z12gpu_set_zeroPdS_ii(
	.param .u64 .ptr .align 1 _Z12gpu_set_zeroPdS_ii_param_0,
	.param .u64 .ptr .align 1 _Z12gpu_set_zeroPdS_ii_param_1,
	.param .u32 _Z12gpu_set_zeroPdS_ii_param_2,
	.param .u32 _Z12gpu_set_zeroPdS_ii_param_3
)
{
	.reg .pred 	%p<6>;
	.reg .b32 	%r<13>;
	.reg .b64 	%rd<6>;

	ld.param.u64 	%rd1, [_Z12gpu_set_zeroPdS_ii_param_0];
	ld.param.u32 	%r2, [_Z12gpu_set_zeroPdS_ii_param_2];
	ld.param.u32 	%r3, [_Z12gpu_set_zeroPdS_ii_param_3];
	mov.u32 	%r4, %ctaid.x;
	mov.u32 	%r5, %ntid.x;
	mov.u32 	%r6, %tid.x;
	mad.lo.s32 	%r1, %r4, %r5, %r6;
	mov.u32 	%r7, %ctaid.y;
	mov.u32 	%r8, %ntid.y;
	mov.u32 	%r9, %tid.y;
	mad.lo.s32 	%r10, %r7, %r8, %r9;
	max.s32 	%r11, %r1, %r10;
	setp.ge.s32 	%p1, %r11, %r2;
	setp.eq.s32 	%p2, %r1, %r3;
	or.pred  	%p3, %p1, %p2;
	setp.ne.s32 	%p4, %r10, %r3;
	or.pred  	%p5, %p4, %p3;
	@%p5 bra 	$L__BB3_2;
	cvta.to.global.u64 	%rd2, %rd1;
	mad.lo.s32 	%r12, %r2, %r1, %r3;
	mul.wide.s32 	%rd3, %r12, 8;
	add.s64 	%rd4, %rd2, %rd3;
	mov.b64 	%rd5, 0;
	st.global.u64 	[%rd4], %rd5;
$L__BB3_2:
	ret;

}
	// .globl	_Z14gpu_matrix_sumPdS_S_i
.visible .entry _Z14gpu_matrix_sumPdS_S_i(
	.param .u64 .ptr .align 1 _Z14gpu_matrix_sumPdS_S_i_param_0,
	.param .u64 .ptr .align 1 _Z14gpu_matrix_sumPdS_S_i_param_1,
	.param .u64 .ptr .align 1 _Z14gpu_matrix_sumPdS_S_i_param_2,
	.param .u32 _Z14gpu_matrix_sumPdS_S_i_param_3
)
{
	.reg .pred 	%p<12>;
	.reg .b32 	%r<31>;
	.reg .b64 	%rd<56>;
	.reg .b64 	%fd<88>;

	ld.param.u64 	%rd22, [_Z14gpu_matrix_sumPdS_S_i_param_0];
	ld.param.u64 	%rd23, [_Z14gpu_matrix_sumPdS_S_i_param_1];
	ld.param.u64 	%rd24, [_Z14gpu_matrix_sumPdS_S_i_param_2];
	ld.param.u32 	%r18, [_Z14gpu_matrix_sumPdS_S_i_param_3];
	cvta.to.global.u64 	%rd1, %rd24;
	cvta.to.global.u64 	%rd2, %rd23;
	cvta.to.global.u64 	%rd3, %rd22;
	mov.u32 	%r19, %ctaid.y;
	mov.u32 	%r20, %ntid.y;
	mov.u32 	%r21, %tid.y;
	mad.lo.s32 	%r1, %r19, %r20, %r21;
	setp.ge.s32 	%p1, %r1, %r18;
	setp.lt.s32 	%p2, %r18, 1;
	or.pred  	%p3, %p1, %p2;
	@%p3 bra 	$L__BB4_13;
	mul.lo.s32 	%r2, %r18, %r1;
	and.b32  	%r3, %r18, 15;
	setp.lt.u32 	%p4, %r18, 16;
	mov.b32 	%r28, 0;
	@%p4 bra 	$L__BB4_4;
	and.b32  	%r28, %r18, 2147483632;
	neg.s32 	%r26, %r28;
	mul.wide.u32 	%rd25, %r2, 8;
	add.s64 	%rd26, %rd25, 64;
	add.s64 	%rd52, %rd1, %rd26;
	add.s64 	%rd51, %rd2, %rd26;
	add.s64 	%rd50, %rd3, %rd26;
$L__BB4_3:
	.pragma "nounroll";
	ld.global.f64 	%fd1, [%rd50+-64];
	ld.global.f64 	%fd2, [%rd51+-64];
	add.f64 	%fd3, %fd1, %fd2;
	st.global.f64 	[%rd52+-64], %fd3;
	ld.global.f64 	%fd4, [%rd50+-56];
	ld.global.f64 	%fd5, [%rd51+-56];
	add.f64 	%fd6, %fd4, %fd5;
	st.global.f64 	[%rd52+-56], %fd6;
	ld.global.f64 	%fd7, [%rd50+-48];
	ld.global.f64 	%fd8, [%rd51+-48];
	add.f64 	%fd9, %fd7, %fd8;
	st.global.f64 	[%rd52+-48], %fd9;
	ld.global.f64 	%fd10, [%rd50+-40];
	ld.global.f64 	%fd11, [%rd51+-40];
	add.f64 	%fd12, %fd10, %fd11;
	st.global.f64 	[%rd52+-40], %fd12;
	ld.global.f64 	%fd13, [%rd50+-32];
	ld.global.f64 	%fd14, [%rd51+-32];
	add.f64 	%fd15, %fd13, %fd14;
	st.global.f64 	[%rd52+-32], %fd15;
	ld.global.f64 	%fd16, [%rd50+-24];
	ld.global.f64 	%fd17, [%rd51+-24];
	add.f64 	%fd18, %fd16, %fd17;
	st.global.f64 	[%rd52+-24], %fd18;
	ld.global.f64 	%fd19, [%rd50+-16];
	ld.global.f64 	%fd20, [%rd51+-16];
	add.f64 	%fd21, %fd19, %fd20;
	st.global.f64 	[%rd52+-16], %fd21;
	ld.global.f64 	%fd22, [%rd50+-8];
	ld.global.f64 	%fd23, [%rd51+-8];
	add.f64 	%fd24, %fd22, %fd23;
	st.global.f64 	[%rd52+-8], %fd24;
	ld.global.f64 	%fd25, [%rd50];
	ld.global.f64 	%fd26, [%rd51];
	add.f64 	%fd27, %fd25, %fd26;
	st.global.f64 	[%rd52], %fd27;
	ld.global.f64 	%fd28, [%rd50+8];
	ld.global.f64 	%fd29, [%rd51+8];
	add.f64 	%fd30, %fd28, %fd29;
	st.global.f64 	[%rd52+8], %fd30;
	ld.global.f64 	%fd31, [%rd50+16];
	ld.global.f64 	%fd32, [%rd51+16];
	add.f64 	%fd33, %fd31, %fd32;
	st.global.f64 	[%rd52+16], %fd33;
	ld.global.f64 	%fd34, [%rd50+24];
	ld.global.f64 	%fd35, [%rd51+24];
	add.f64 	%fd36, %fd34, %fd35;
	st.global.f64 	[%rd52+24], %fd36;
	ld.global.f64 	%fd37, [%rd50+32];
	ld.global.f64 	%fd38, [%rd51+32];
	add.f64 	%fd39, %fd37, %fd38;
	st.global.f64 	[%rd52+32], %fd39;
	ld.global.f64 	%fd40, [%rd50+40];
	ld.global.f64 	%fd41, [%rd51+40];
	add.f64 	%fd42, %fd40, %fd41;
	st.global.f64 	[%rd52+40], %fd42;
	ld.global.f64 	%fd43, [%rd50+48];
	ld.global.f64 	%fd44, [%rd51+48];
	add.f64 	%fd45, %fd43, %fd44;
	st.global.f64 	[%rd52+48], %fd45;
	ld.global.f64 	%fd46, [%rd50+56];
	ld.global.f64 	%fd47, [%rd51+56];
	add.f64 	%fd48, %fd46, %fd47;
	st.global.f64 	[%rd52+56], %fd48;
	add.s32 	%r26, %r26, 16;
	add.s64 	%rd52, %rd52, 128;
	add.s64 	%rd51, %rd51, 128;
	add.s64 	%rd50, %rd50, 128;
	setp.ne.s32 	%p5, %r26, 0;
	@%p5 bra 	$L__BB4_3;
$L__BB4_4:
	setp.eq.s32 	%p6, %r3, 0;
	@%p6 bra 	$L__BB4_13;
	and.b32  	%r9, %r18, 7;
	setp.lt.u32 	%p7, %r3, 8;
	@%p7 bra 	$L__BB4_7;
	add.s32 	%r23, %r28, %r2;
	mul.wide.u32 	%rd27, %r23, 8;
	add.s64 	%rd28, %rd3, %rd27;
	ld.global.f64 	%fd49, [%rd28];
	add.s64 	%rd29, %rd2, %rd27;
	ld.global.f64 	%fd50, [%rd29];
	add.f64 	%fd51, %fd49, %fd50;
	add.s64 	%rd30, %rd1, %rd27;
	st.global.f64 	[%rd30], %fd51;
	cvt.u64.u32 	%rd31, %r2;
	cvt.u64.u32 	%rd32, %r28;
	add.s64 	%rd33, %rd32, %rd31;
	shl.b64 	%rd34, %rd33, 3;
	add.s64 	%rd35, %rd3, %rd34;
	ld.global.f64 	%fd52, [%rd35+8];
	add.s64 	%rd36, %rd2, %rd34;
	ld.global.f64 	%fd53, [%rd36+8];
	add.f64 	%fd54, %fd52, %fd53;
	add.s64 	%rd37, %rd1, %rd34;
	st.global.f64 	[%rd37+8], %fd54;
	ld.global.f64 	%fd55, [%rd35+16];
	ld.global.f64 	%fd56, [%rd36+16];
	add.f64 	%fd57, %fd55, %fd56;
	st.global.f64 	[%rd37+16], %fd57;
	ld.global.f64 	%fd58, [%rd35+24];
	ld.global.f64 	%fd59, [%rd36+24];
	add.f64 	%fd60, %fd58, %fd59;
	st.global.f64 	[%rd37+24], %fd60;
	ld.global.f64 	%fd61, [%rd35+32];
	ld.global.f64 	%fd62, [%rd36+32];
	add.f64 	%fd63, %fd61, %fd62;
	st.global.f64 	[%rd37+32], %fd63;
	ld.global.f64 	%fd64, [%rd35+40];
	ld.global.f64 	%fd65, [%rd36+40];
	add.f64 	%fd66, %fd64, %fd65;
	st.global.f64 	[%rd37+40], %fd66;
	ld.global.f64 	%fd67, [%rd35+48];
	ld.global.f64 	%fd68, [%rd36+48];
	add.f64 	%fd69, %fd67, %fd68;
	st.global.f64 	[%rd37+48], %fd69;
	ld.global.f64 	%fd70, [%rd35+56];
	ld.global.f64 	%fd71, [%rd36+56];
	add.f64 	%fd72, %fd70, %fd71;
	st.global.f64 	[%rd37+56], %fd72;
	add.s32 	%r28, %r28, 8;
$L__BB4_7:
	setp.eq.s32 	%p8, %r9, 0;
	@%p8 bra 	$L__BB4_13;
	and.b32  	%r12, %r18, 3;
	setp.lt.u32 	%p9, %r9, 4;
	@%p9 bra 	$L__BB4_10;
	add.s32 	%r24, %r28, %r2;
	mul.wide.u32 	%rd38, %r24, 8;
	add.s64 	%rd39, %rd3, %rd38;
	ld.global.f64 	%fd73, [%rd39];
	add.s64 	%rd40, %rd2, %rd38;
	ld.global.f64 	%fd74, [%rd40];
	add.f64 	%fd75, %fd73, %fd74;
	add.s64 	%rd41, %rd1, %rd38;
	st.global.f64 	[%rd41], %fd75;
	cvt.u64.u32 	%rd42, %r2;
	cvt.u64.u32 	%rd43, %r28;
	add.s64 	%rd44, %rd43, %rd42;
	shl.b64 	%rd45, %rd44, 3;
	add.s64 	%rd46, %rd3, %rd45;
	ld.global.f64 	%fd76, [%rd46+8];
	add.s64 	%rd47, %rd2, %rd45;
	ld.global.f64 	%fd77, [%rd47+8];
	add.f64 	%fd78, %fd76, %fd77;
	add.s64 	%rd48, %rd1, %rd45;
	st.global.f64 	[%rd48+8], %fd78;
	ld.global.f64 	%fd79, [%rd46+16];
	ld.global.f64 	%fd80, [%rd47+16];
	add.f64 	%fd81, %fd79, %fd80;
	st.global.f64 	[%rd48+16], %fd81;
	ld.global.f64 	%fd82, [%rd46+24];
	ld.global.f64 	%fd83, [%rd47+24];
	add.f64 	%fd84, %fd82, %fd83;
	st.global.f64 	[%rd48+24], %fd84;
	add.s32 	%r28, %r28, 4;
$L__BB4_10:
	setp.eq.s32 	%p10, %r12, 0;
	@%p10 bra 	$L__BB4_13;
	add.s32 	%r25, %r28, %r2;
	mul.wide.u32 	%rd49, %r25, 8;
	add.s64 	%rd55, %rd1, %rd49;
	add.s64 	%rd54, %rd2, %rd49;
	add.s64 	%rd53, %rd3, %rd49;
	neg.s32 	%r30, %r12;
$L__BB4_12:
	.pragma "nounroll";
	ld.global.f64 	%fd85, [%rd53];
	ld.global.f64 	%fd86, [%rd54];
	add.f64 	%fd87, %fd85, %fd86;
	st.global.f64 	[%rd55], %fd87;
	add.s64 	%rd55, %rd55, 8;
	add.s64 	%rd54, %rd54, 8;
	add.s64 	%rd53, %rd53, 8;
	add.s32 	%r30, %r30, 1;
	setp.ne.s32 	%p11, %r30, 0;
	@%p11 bra 	$L__BB4_12;
$L__BB4_13:
	ret;

}
	// .globl	_Z15gpu_matrix_diffPdS_S_i
.visible .entry _Z15gpu_matrix_diffPdS_S_i(
	.param .u64 .ptr .align 1 _Z15gpu_matrix_diffPdS_S_i_param_0,
	.param .u64 .ptr .align 1 _Z15gpu_matrix_diffPdS_S_i_param_1,
	.param .u64 .ptr .align 1 _Z15gpu_matrix_diffPdS_S_i_param_2,
	.param .u32 _Z15gpu_matrix_diffPdS_S_i_param_3
)
{
	.reg .pred 	%p<12>;
	.reg .b32 	%r<31>;
	.reg .b64 	%rd<56>;
	.reg .b64 	%fd<88>;

	ld.param.u64 	%rd22, [_Z15gpu_matrix_diffPdS_S_i_param_0];
	ld.param.u64 	%rd23, [_Z15gpu_matrix_diffPdS_S_i_param_1];
	ld.param.u64 	%rd24, [_Z15gpu_matrix_diffPdS_S_i_param_2];
	ld.param.u32 	%r18, [_Z15gpu_matrix_diffPdS_S_i_param_3];
	cvta.to.global.u64 	%rd1, %rd24;
	cvta.to.global.u64 	%rd2, %rd23;
	cvta.to.global.u64 	%rd3, %rd22;
	mov.u32 	%r19, %ctaid.y;
	mov.u32 	%r20, %ntid.y;
	mov.u32 	%r21, %tid.y;
	mad.lo.s32 	%r1, %r19, %r20, %r21;
	setp.ge.s32 	%p1, %r1, %r18;
	setp.lt.s32 	%p2, %r18, 1;
	or.pred  	%p3, %p1, %p2;
	@%p3 bra 	$L__BB5_13;
	mul.lo.s32 	%r2, %r18, %r1;
	and.b32  	%r3, %r18, 15;
	setp.lt.u32 	%p4, %r18, 16;
	mov.b32 	%r28, 0;
	@%p4 bra 	$L__BB5_4;
	and.b32  	%r28, %r18, 2147483632;
	neg.s32 	%r26, %r28;
	mul.wide.u32 	%rd25, %r2, 8;
	add.s64 	%rd26, %rd25, 64;
	add.s64 	%rd52, %rd1, %rd26;
	add.s64 	%rd51, %rd2, %rd26;
	add.s64 	%rd50, %rd3, %rd26;
$L__BB5_3:
	.pragma "nounroll";
	ld.global.f64 	%fd1, [%rd50+-64];
	ld.global.f64 	%fd2, [%rd51+-64];
	sub.f64 	%fd3, %fd1, %fd2;
	st.global.f64 	[%rd52+-64], %fd3;
	ld.global.f64 	%fd4, [%rd50+-56];
	ld.global.f64 	%fd5, [%rd51+-56];
	sub.f64 	%fd6, %fd4, %fd5;
	st.global.f64 	[%rd52+-56], %fd6;
	ld.global.f64 	%fd7, [%rd50+-48];
	ld.global.f64 	%fd8, [%rd51+-48];
	sub.f64 	%fd9, %fd7, %fd8;
	st.global.f64 	[%rd52+-48], %fd9;
	ld.global.f64 	%fd10, [%rd50+-40];
	ld.global.f64 	%fd11, [%rd51+-40];
	sub.f64 	%fd12, %fd10, %fd11;
	st.global.f64 	[%rd52+-40], %fd12;
	ld.global.f64 	%fd13, [%rd50+-32];
	ld.global.f64 	%fd14, [%rd51+-32];
	sub.f64 	%fd15, %fd13, %fd14;
	st.global.f64 	[%rd52+-32], %fd15;
	ld.global.f64 	%fd16, [%rd50+-24];
	ld.global.f64 	%fd17, [%rd51+-24];
	sub.f64 	%fd18, %fd16, %fd17;
	st.global.f64 	[%rd52+-24], %fd18;
	ld.global.f64 	%fd19, [%rd50+-16];
	ld.global.f64 	%fd20, [%rd51+-16];
	sub.f64 	%fd21, %fd19, %fd20;
	st.global.f64 	[%rd52+-16], %fd21;
	ld.global.f64 	%fd22, [%rd50+-8];
	ld.global.f64 	%fd23, [%rd51+-8];
	sub.f64 	%fd24, %fd22, %fd23;
	st.global.f64 	[%rd52+-8], %fd24;
	ld.global.f64 	%fd25, [%rd50];
	ld.global.f64 	%fd26, [%rd51];
	sub.f64 	%fd27, %fd25, %fd26;
	st.global.f64 	[%rd52], %fd27;
	ld.global.f64 	%fd28, [%rd50+8];
	ld.global.f64 	%fd29, [%rd51+8];
	sub.f64 	%fd30, %fd28, %fd29;
	st.global.f64 	[%rd52+8], %fd30;
	ld.global.f64 	%fd31, [%rd50+16];
	ld.global.f64 	%fd32, [%rd51+16];
	sub.f64 	%fd33, %fd31, %fd32;
	st.global.f64 	[%rd52+16], %fd33;
	ld.global.f64 	%fd34, [%rd50+24];
	ld.global.f64 	%fd35, [%rd51+24];
	sub.f64 	%fd36, %fd34, %fd35;
	st.global.f64 	[%rd52+24], %fd36;
	ld.global.f64 	%fd37, [%rd50+32];
	ld.global.f64 	%fd38, [%rd51+32];
	sub.f64 	%fd39, %fd37, %fd38;
	st.global.f64 	[%rd52+32], %fd39;
	ld.global.f64 	%fd40, [%rd50+40];
	ld.global.f64 	%fd41, [%rd51+40];
	sub.f64 	%fd42, %fd40, %fd41;
	st.global.f64 	[%rd52+40], %fd42;
	ld.global.f64 	%fd43, [%rd50+48];
	ld.global.f64 	%fd44, [%rd51+48];
	sub.f64 	%fd45, %fd43, %fd44;
	st.global.f64 	[%rd52+48], %fd45;
	ld.global.f64 	%fd46, [%rd50+56];
	ld.global.f64 	%fd47, [%rd51+56];
	sub.f64 	%fd48, %fd46, %fd47;
	st.global.f64 	[%rd52+56], %fd48;
	add.s32 	%r26, %r26, 16;
	add.s64 	%rd52, %rd52, 128;
	add.s64 	%rd51, %rd51, 128;
	add.s64 	%rd50, %rd50, 128;
	setp.ne.s32 	%p5, %r26, 0;
	@%p5 bra 	$L__BB5_3;
$L__BB5_4:
	setp.eq.s32 	%p6, %r3, 0;
	@%p6 bra 	$L__BB5_13;
	and.b32  	%r9, %r18, 7;
	setp.lt.u32 	%p7, %r3, 8;
	@%p7 bra 	$L__BB5_7;
	add.s32 	%r23, %r28, %r2;
	mul.wide.u32 	%rd27, %r23, 8;
	add.s64 	%rd28, %rd3, %rd27;
	ld.global.f64 	%fd49, [%rd28];
	add.s64 	%rd29, %rd2, %rd27;
	ld.global.f64 	%fd50, [%rd29];
	sub.f64 	%fd51, %fd49, %fd50;
	add.s64 	%rd30, %rd1, %rd27;
	st.global.f64 	[%rd30], %fd51;
	cvt.u64.u32 	%rd31, %r2;
	cvt.u64.u32 	%rd32, %r28;
	add.s64 	%rd33, %rd32, %rd31;
	shl.b64 	%rd34, %rd33, 3;
	add.s64 	%rd35, %rd3, %rd34;
	ld.global.f64 	%fd52, [%rd35+8];
	add.s64 	%rd36, %rd2, %rd34;
	ld.global.f64 	%fd53, [%rd36+8];
	sub.f64 	%fd54, %fd52, %fd53;
	add.s64 	%rd37, %rd1, %rd34;
	st.global.f64 	[%rd37+8], %fd54;
	ld.global.f64 	%fd55, [%rd35+16];
	ld.global.f64 	%fd56, [%rd36+16];
	sub.f64 	%fd57, %fd55, %fd56;
	st.global.f64 	[%rd37+16], %fd57;
	ld.global.f64 	%fd58, [%rd35+24];
	ld.global.f64 	%fd59, [%rd36+24];
	sub.f64 	%fd60, %fd58, %fd59;
	st.global.f64 	[%rd37+24], %fd60;
	ld.global.f64 	%fd61, [%rd35+32];
	ld.global.f64 	%fd62, [%rd36+32];
	sub.f64 	%fd63, %fd61, %fd62;
	st.global.f64 	[%rd37+32], %fd63;
	ld.global.f64 	%fd64, [%rd35+40];
	ld.global.f64 	%fd65, [%rd36+40];
	sub.f64 	%fd66, %fd64, %fd65;
	st.global.f64 	[%rd37+40], %fd66;
	ld.global.f64 	%fd67, [%rd35+48];
	ld.global.f64 	%fd68, [%rd36+48];
	sub.f64 	%fd69, %fd67, %fd68;
	st.global.f64 	[%rd37+48], %fd69;
	ld.global.f64 	%fd70, [%rd35+56];
	ld.global.f64 	%fd71, [%rd36+56];
	sub.f64 	%fd72, %fd70, %fd71;
	st.global.f64 	[%rd37+56], %fd72;
	add.s32 	%r28, %r28, 8;
$L__BB5_7:
	setp.eq.s32 	%p8, %r9, 0;
	@%p8 bra 	$L__BB5_13;
	and.b32  	%r12, %r18, 3;
	setp.lt.u32 	%p9, %r9, 4;
	@%p9 bra 	$L__BB5_10;
	add.s32 	%r24, %r28, %r2;
	mul.wide.u32 	%rd38, %r24, 8;
	add.s64 	%rd39, %rd3, %rd38;
	ld.global.f64 	%fd73, [%rd39];
	add.s64 	%rd40, %rd2, %rd38;
	ld.global.f64 	%fd74, [%rd40];
	sub.f64 	%fd75, %fd73, %fd74;
	add.s64 	%rd41, %rd1, %rd38;
	st.global.f64 	[%rd41], %fd75;
	cvt.u64.u32 	%rd42, %r2;
	cvt.u64.u32 	%rd43, %r28;
	add.s64 	%rd44, %rd43, %rd42;
	shl.b64 	%rd45, %rd44, 3;
	add.s64 	%rd46, %rd3, %rd45;
	ld.global.f64 	%fd76, [%rd46+8];
	add.s64 	%rd47, %rd2, %rd45;
	ld.global.f64 	%fd77, [%rd47+8];
	sub.f64 	%fd78, %fd76, %fd77;
	add.s64 	%rd48, %rd1, %rd45;
	st.global.f64 	[%rd48+8], %fd78;
	ld.global.f64 	%fd79, [%rd46+16];
	ld.global.f64 	%fd80, [%rd47+16];
	sub.f64 	%fd81, %fd79, %fd80;
	st.global.f64 	[%rd48+16], %fd81;
	ld.global.f64 	%fd82, [%rd46+24];
	ld.global.f64 	%fd83, [%rd47+24];
	sub.f64 	%fd84, %fd82, %fd83;
	st.global.f64 	[%rd48+24], %fd84;
	add.s32 	%r28, %r28, 4;
$L__BB5_10:
	setp.eq.s32 	%p10, %r12, 0;
	@%p10 bra 	$L__BB5_13;
	add.s32 	%r25, %r28, %r2;
	mul.wide.u32 	%rd49, %r25, 8;
	add.s64 	%rd55, %rd1, %rd49;
	add.s64 	%rd54, %rd2, %rd49;
	add.s64 	%rd53, %rd3, %rd49;
	neg.s32 	%r30, %r12;
$L__BB5_12:
	.pragma "nounroll";
	ld.global.f64 	%fd85, [%rd53];
	ld.global.f64 	%fd86, [%rd54];
	sub.f64 	%fd87, %fd85, %fd86;
	st.global.f64 	[%rd55], %fd87;
	add.s64 	%rd55, %rd55, 8;
	add.s64 	%rd54, %rd54, 8;
	add.s64 	%rd53, %rd53, 8;
	add.s32 	%r30, %r30, 1;
	setp.ne.s32 	%p11, %r30, 0;
	@%p11 bra 	$L__BB5_12;
$L__BB5_13:
	ret;

}
	// .globl	_Z19gpu_matrix_identityPdi
.visible .entry _Z19gpu_matrix_identityPdi(
	.param .u64 .ptr .align 1 _Z19gpu_matrix_identityPdi_param_0,
	.param .u32 _Z19gpu_matrix_identityPdi_param_1
)
{
	.reg .pred 	%p<27>;
	.reg .b32 	%r<42>;
	.reg .b64 	%rd<25>;
	.reg .b64 	%fd<16>;

	ld.param.u64 	%rd5, [_Z19gpu_matrix_identityPdi_param_0];
	ld.param.u32 	%r16, [_Z19gpu_matrix_identityPdi_param_1];
	cvta.to.global.u64 	%rd1, %rd5;
	mov.u32 	%r17, %ctaid.y;
	mov.u32 	%r18, %ntid.y;
	mov.u32 	%r19, %tid.y;
	mad.lo.s32 	%r1, %r17, %r18, %r19;
	setp.ge.s32 	%p1, %r1, %r16;
	setp.lt.s32 	%p2, %r16, 1;
	or.pred  	%p3, %p1, %p2;
	@%p3 bra 	$L__BB6_12;
	mul.lo.s32 	%r2, %r16, %r1;
	and.b32  	%r3, %r16, 7;
	setp.lt.u32 	%p4, %r16, 8;
	mov.b32 	%r40, 0;
	@%p4 bra 	$L__BB6_4;
	and.b32  	%r40, %r16, 2147483640;
	neg.s32 	%r37, %r1;
	mul.wide.u32 	%rd6, %r2, 8;
	add.s64 	%rd7, %rd6, %rd1;
	add.s64 	%rd24, %rd7, 32;
	mov.b32 	%r38, 0;
$L__BB6_3:
	.pragma "nounroll";
	setp.eq.s32 	%p5, %r37, 0;
	selp.f64 	%fd1, 0d3FF0000000000000, 0d0000000000000000, %p5;
	st.global.f64 	[%rd24+-32], %fd1;
	add.s32 	%r22, %r38, 1;
	setp.eq.s32 	%p6, %r22, %r1;
	selp.f64 	%fd2, 0d3FF0000000000000, 0d0000000000000000, %p6;
	st.global.f64 	[%rd24+-24], %fd2;
	add.s32 	%r23, %r38, 2;
	setp.eq.s32 	%p7, %r23, %r1;
	selp.f64 	%fd3, 0d3FF0000000000000, 0d0000000000000000, %p7;
	st.global.f64 	[%rd24+-16], %fd3;
	add.s32 	%r24, %r38, 3;
	setp.eq.s32 	%p8, %r24, %r1;
	selp.f64 	%fd4, 0d3FF0000000000000, 0d0000000000000000, %p8;
	st.global.f64 	[%rd24+-8], %fd4;
	add.s32 	%r25, %r38, 4;
	setp.eq.s32 	%p9, %r25, %r1;
	selp.f64 	%fd5, 0d3FF0000000000000, 0d0000000000000000, %p9;
	st.global.f64 	[%rd24], %fd5;
	add.s32 	%r26, %r38, 5;
	setp.eq.s32 	%p10, %r26, %r1;
	selp.f64 	%fd6, 0d3FF0000000000000, 0d0000000000000000, %p10;
	st.global.f64 	[%rd24+8], %fd6;
	add.s32 	%r27, %r38, 6;
	setp.eq.s32 	%p11, %r27, %r1;
	selp.f64 	%fd7, 0d3FF0000000000000, 0d0000000000000000, %p11;
	st.global.f64 	[%rd24+16], %fd7;
	add.s32 	%r28, %r38, 7;
	setp.eq.s32 	%p12, %r28, %r1;
	selp.f64 	%fd8, 0d3FF0000000000000, 0d0000000000000000, %p12;
	st.global.f64 	[%rd24+24], %fd8;
	add.s32 	%r38, %r38, 8;
	add.s32 	%r37, %r37, 8;
	add.s64 	%rd24, %rd24, 64;
	setp.ne.s32 	%p13, %r38, %r40;
	@%p13 bra 	$L__BB6_3;
$L__BB6_4:
	setp.eq.s32 	%p14, %r3, 0;
	@%p14 bra 	$L__BB6_12;
	and.b32  	%r11, %r16, 3;
	setp.lt.u32 	%p15, %r3, 4;
	@%p15 bra 	$L__BB6_7;
	setp.eq.s32 	%p16, %r40, %r1;
	selp.f64 	%fd9, 0d3FF0000000000000, 0d0000000000000000, %p16;
	add.s32 	%r29, %r40, %r2;
	mul.wide.u32 	%rd8, %r29, 8;
	add.s64 	%rd9, %rd1, %rd8;
	st.global.f64 	[%rd9], %fd9;
	add.s32 	%r30, %r40, 1;
	setp.eq.s32 	%p17, %r30, %r1;
	selp.f64 	%fd10, 0d3FF0000000000000, 0d0000000000000000, %p17;
	cvt.u64.u32 	%rd10, %r2;
	cvt.u64.u32 	%rd11, %r40;
	add.s64 	%rd12, %rd11, %rd10;
	shl.b64 	%rd13, %rd12, 3;
	add.s64 	%rd14, %rd1, %rd13;
	st.global.f64 	[%rd14+8], %fd10;
	add.s32 	%r31, %r40, 2;
	setp.eq.s32 	%p18, %r31, %r1;
	selp.f64 	%fd11, 0d3FF0000000000000, 0d0000000000000000, %p18;
	st.global.f64 	[%rd14+16], %fd11;
	add.s32 	%r32, %r40, 3;
	setp.eq.s32 	%p19, %r32, %r1;
	selp.f64 	%fd12, 0d3FF0000000000000, 0d0000000000000000, %p19;
	st.global.f64 	[%rd14+24], %fd12;
	add.s32 	%r40, %r40, 4;
$L__BB6_7:
	setp.eq.s32 	%p20, %r11, 0;
	@%p20 bra 	$L__BB6_12;
	setp.eq.s32 	%p21, %r11, 1;
	@%p21 bra 	$L__BB6_10;
	setp.eq.s32 	%p22, %r40, %r1;
	selp.f64 	%fd13, 0d3FF0000000000000, 0d0000000000000000, %p22;
	add.s32 	%r33, %r40, %r2;
	mul.wide.u32 	%rd15, %r33, 8;
	add.s64 	%rd16, %rd1, %rd15;
	st.global.f64 	[%rd16], %fd13;
	add.s32 	%r34, %r40, 1;
	setp.eq.s32 	%p23, %r34, %r1;
	selp.f64 	%fd14, 0d3FF0000000000000, 0d0000000000000000, %p23;
	cvt.u64.u32 	%rd17, %r2;
	cvt.u64.u32 	%rd18, %r40;
	add.s64 	%rd19, %rd18, %rd17;
	shl.b64 	%rd20, %rd19, 3;
	add.s64 	%rd21, %rd1, %rd20;
	st.global.f64 	[%rd21+8], %fd14;
	add.s32 	%r40, %r40, 2;
$L__BB6_10:
	and.b32  	%r35, %r16, 1;
	setp.eq.b32 	%p24, %r35, 1;
	not.pred 	%p25, %p24;
	@%p25 bra 	$L__BB6_12;
	setp.eq.s32 	%p26, %r40, %r1;
	selp.f64 	%fd15, 0d3FF0000000000000, 0d0000000000000000, %p26;
	add.s32 	%r36, %r40, %r2;
	mul.wide.u32 	%rd22, %r36, 8;
	add.s64 	%rd23, %rd1, %rd22;
	st.global.f64 	[%rd23], %fd15;
$L__BB6_12:
	ret;

}
	// .globl	_Z15gpu_matrix_diagPdS_i
.visible .entry _Z15gpu_matrix_diagPdS_i(
	.param .u64 .ptr .align 1 _Z15gpu_matrix_diagPdS_i_param_0,
	.param .u64 .ptr .align 1 _Z15gpu_matrix_diagPdS_i_param_1,
	.param .u32 _Z15gpu_matrix_diagPdS_i_param_2
)
{
	.reg .pred 	%p<25>;
	.reg .b32 	%r<93>;
	.reg .b64 	%rd<34>;
	.reg .b64 	%fd<6>;

	ld.param.u64 	%rd6, [_Z15gpu_matrix_diagPdS_i_param_0];
	ld.param.u64 	%rd7, [_Z15gpu_matrix_diagPdS_i_param_1];
	ld.param.u32 	%r50, [_Z15gpu_matrix_diagPdS_i_param_2];
	cvta.to.global.u64 	%rd1, %rd7;
	mov.u32 	%r51, %ctaid.y;
	mov.u32 	%r52, %ntid.y;
	mov.u32 	%r53, %tid.y;
	mad.lo.s32 	%r1, %r51, %r52, %r53;
	setp.ge.s32 	%p1, %r1, %r50;
	@%p1 bra 	$L__BB7_32;
	setp.eq.s32 	%p2, %r1, 0;
	mov.b32 	%r82, 0;
	@%p2 bra 	$L__BB7_13;
	mul.lo.s32 	%r2, %r50, %r1;
	min.u32 	%r3, %r1, %r50;
	and.b32  	%r4, %r3, 7;
	setp.lt.u32 	%p3, %r3, 8;
	mov.b32 	%r82, 0;
	@%p3 bra 	$L__BB7_5;
	and.b32  	%r82, %r3, 268435448;
	and.b32  	%r57, %r3, -8;
	neg.s32 	%r75, %r57;
	add.s64 	%rd2, %rd1, 32;
	mov.u32 	%r74, %r2;
$L__BB7_4:
	.pragma "nounroll";
	mul.wide.s32 	%rd8, %r74, 8;
	add.s64 	%rd9, %rd2, %rd8;
	mov.b64 	%rd10, 0;
	st.global.u64 	[%rd9+-32], %rd10;
	st.global.u64 	[%rd9+-24], %rd10;
	st.global.u64 	[%rd9+-16], %rd10;
	st.global.u64 	[%rd9+-8], %rd10;
	st.global.u64 	[%rd9], %rd10;
	st.global.u64 	[%rd9+8], %rd10;
	st.global.u64 	[%rd9+16], %rd10;
	st.global.u64 	[%rd9+24], %rd10;
	add.s32 	%r75, %r75, 8;
	add.s32 	%r74, %r74, 8;
	setp.ne.s32 	%p4, %r75, 0;
	@%p4 bra 	$L__BB7_4;
$L__BB7_5:
	setp.eq.s32 	%p5, %r4, 0;
	@%p5 bra 	$L__BB7_13;
	and.b32  	%r13, %r3, 3;
	setp.lt.u32 	%p6, %r4, 4;
	@%p6 bra 	$L__BB7_8;
	add.s32 	%r59, %r82, %r2;
	mul.wide.s32 	%rd11, %r59, 8;
	add.s64 	%rd12, %rd1, %rd11;
	mov.b64 	%rd13, 0;
	st.global.u64 	[%rd12], %rd13;
	st.global.u64 	[%rd12+8], %rd13;
	st.global.u64 	[%rd12+16], %rd13;
	st.global.u64 	[%rd12+24], %rd13;
	add.s32 	%r82, %r82, 4;
$L__BB7_8:
	setp.eq.s32 	%p7, %r13, 0;
	@%p7 bra 	$L__BB7_13;
	setp.eq.s32 	%p8, %r13, 1;
	@%p8 bra 	$L__BB7_11;
	add.s32 	%r61, %r82, %r2;
	mul.wide.s32 	%rd14, %r61, 8;
	add.s64 	%rd15, %rd1, %rd14;
	mov.b64 	%rd16, 0;
	st.global.u64 	[%rd15], %rd16;
	st.global.u64 	[%rd15+8], %rd16;
	add.s32 	%r82, %r82, 2;
$L__BB7_11:
	and.b32  	%r62, %r3, 1;
	setp.eq.b32 	%p9, %r62, 1;
	not.pred 	%p10, %p9;
	@%p10 bra 	$L__BB7_13;
	add.s32 	%r63, %r82, %r2;
	mul.wide.s32 	%rd17, %r63, 8;
	add.s64 	%rd18, %rd1, %rd17;
	mov.b64 	%rd19, 0;
	st.global.u64 	[%rd18], %rd19;
	add.s32 	%r82, %r82, 1;
$L__BB7_13:
	add.s32 	%r64, %r1, 1;
	min.u32 	%r22, %r64, %r50;
	setp.ge.s32 	%p11, %r82, %r22;
	@%p11 bra 	$L__BB7_20;
	mad.lo.s32 	%r65, %r50, %r1, %r1;
	cvta.to.global.u64 	%rd20, %rd6;
	mul.wide.u32 	%rd21, %r65, 8;
	add.s64 	%rd3, %rd20, %rd21;
	add.s64 	%rd4, %rd1, %rd21;
	sub.s32 	%r66, %r22, %r82;
	and.b32  	%r23, %r66, 3;
	setp.eq.s32 	%p12, %r23, 0;
	mov.u32 	%r84, %r82;
	@%p12 bra 	$L__BB7_17;
	ld.global.f64 	%fd4, [%rd3];
	st.global.f64 	[%rd4], %fd4;
	neg.s32 	%r83, %r23;
	add.s32 	%r84, %r82, %r23;
$L__BB7_16:
	.pragma "nounroll";
	add.s32 	%r83, %r83, 1;
	setp.ne.s32 	%p13, %r83, 0;
	@%p13 bra 	$L__BB7_16;
$L__BB7_17:
	sub.s32 	%r67, %r82, %r22;
	setp.gt.u32 	%p14, %r67, -4;
	mov.u32 	%r82, %r22;
	@%p14 bra 	$L__BB7_20;
	ld.global.f64 	%fd5, [%rd3];
	sub.s32 	%r85, %r84, %r22;
$L__BB7_19:
	st.global.f64 	[%rd4], %fd5;
	ld.global.f64 	%fd5, [%rd3];
	st.global.f64 	[%rd4], %fd5;
	add.s32 	%r85, %r85, 4;
	setp.ne.s32 	%p15, %r85, 0;
	mov.u32 	%r82, %r22;
	@%p15 bra 	$L__BB7_19;
$L__BB7_20:
	setp.ge.u32 	%p16, %r82, %r50;
	@%p16 bra 	$L__BB7_32;
	mul.lo.s32 	%r33, %r50, %r1;
	sub.s32 	%r34, %r50, %r82;
	and.b32  	%r35, %r34, 7;
	sub.s32 	%r68, %r82, %r50;
	setp.gt.u32 	%p17, %r68, -8;
	@%p17 bra 	$L__BB7_24;
	and.b32  	%r69, %r34, -8;
	neg.s32 	%r88, %r69;
	add.s64 	%rd5, %rd1, 32;
	add.s32 	%r87, %r82, %r33;
$L__BB7_23:
	.pragma "nounroll";
	mul.wide.s32 	%rd22, %r87, 8;
	add.s64 	%rd23, %rd5, %rd22;
	mov.b64 	%rd24, 0;
	st.global.u64 	[%rd23+-32], %rd24;
	st.global.u64 	[%rd23+-24], %rd24;
	st.global.u64 	[%rd23+-16], %rd24;
	st.global.u64 	[%rd23+-8], %rd24;
	st.global.u64 	[%rd23], %rd24;
	st.global.u64 	[%rd23+8], %rd24;
	st.global.u64 	[%rd23+16], %rd24;
	st.global.u64 	[%rd23+24], %rd24;
	add.s32 	%r82, %r82, 8;
	add.s32 	%r88, %r88, 8;
	add.s32 	%r87, %r87, 8;
	setp.ne.s32 	%p18, %r88, 0;
	@%p18 bra 	$L__BB7_23;
$L__BB7_24:
	setp.eq.s32 	%p19, %r35, 0;
	@%p19 bra 	$L__BB7_32;
	and.b32  	%r45, %r34, 3;
	setp.lt.u32 	%p20, %r35, 4;
	@%p20 bra 	$L__BB7_27;
	add.s32 	%r70, %r82, %r33;
	mul.wide.s32 	%rd25, %r70, 8;
	add.s64 	%rd26, %rd1, %rd25;
	mov.b64 	%rd27, 0;
	st.global.u64 	[%rd26], %rd27;
	st.global.u64 	[%rd26+8], %rd27;
	st.global.u64 	[%rd26+16], %rd27;
	st.global.u64 	[%rd26+24], %rd27;
	add.s32 	%r82, %r82, 4;
$L__BB7_27:
	setp.eq.s32 	%p21, %r45, 0;
	@%p21 bra 	$L__BB7_32;
	setp.eq.s32 	%p22, %r45, 1;
	@%p22 bra 	$L__BB7_30;
	add.s32 	%r71, %r82, %r33;
	mul.wide.s32 	%rd28, %r71, 8;
	add.s64 	%rd29, %rd1, %rd28;
	mov.b64 	%rd30, 0;
	st.global.u64 	[%rd29], %rd30;
	st.global.u64 	[%rd29+8], %rd30;
	add.s32 	%r82, %r82, 2;
$L__BB7_30:
	and.b32  	%r72, %r34, 1;
	setp.eq.b32 	%p23, %r72, 1;
	not.pred 	%p24, %p23;
	@%p24 bra 	$L__BB7_32;
	add.s32 	%r73, %r82, %r33;
	mul.wide.s32 	%rd31, %r73, 8;
	add.s64 	%rd32, %rd1, %rd31;
	mov.b64 	%rd33, 0;
	st.global.u64 	[%rd32], %rd33;
$L__BB7_32:
	ret;

}
	// .globl	_Z22gpu_square_matrix_multPdS_S_i
.visible .entry _Z22gpu_square_matrix_multPdS_S_i(
	.param .u64 .ptr .align 1 _Z22gpu_square_matrix_multPdS_S_i_param_0,
	.param .u64 .ptr .align 1 _Z22gpu_square_matrix_multPdS_S_i_param_1,
	.param .u64 .ptr .align 1 _Z22gpu_square_matrix_multPdS_S_i_param_2,
	.param .u32 _Z22gpu_square_matrix_multPdS_S_i_param_3
)
{
	.reg .pred 	%p<5>;
	.reg .b32 	%r<37>;
	.reg .b64 	%rd<13>;
	.reg .b64 	%fd<108>;
	// demoted variable
	.shared .align 8 .b8 _ZZ22gpu_square_matrix_multPdS_S_iE6tile_a[8192];
	// demoted variable
	.shared .align 8 .b8 _ZZ22gpu_square_matrix_multPdS_S_iE6tile_b[8192];
	ld.param.u64 	%rd5, [_Z22gpu_square_matrix_multPdS_S_i_param_0];
	ld.param.u64 	%rd6, [_Z22gpu_square_matrix_multPdS_S_i_param_1];
	ld.param.u64 	%rd4, [_Z22gpu_square_matrix_multPdS_S_i_param_2];
	ld.param.u32 	%r19, [_Z22gpu_square_matrix_multPdS_S_i_param_3];
	cvta.to.global.u64 	%rd1, %rd6;
	cvta.to.global.u64 	%rd2, %rd5;
	mov.u32 	%r20, %ctaid.y;
	shl.b32 	%r21, %r20, 5;
	mov.u32 	%r22, %tid.y;
	add.s32 	%r1, %r21, %r22;
	mov.u32 	%r23, %ctaid.x;
	shl.b32 	%r24, %r23, 5;
	mov.u32 	%r25, %tid.x;
	add.s32 	%r2, %r24, %r25;
	mov.u32 	%r26, %nctaid.x;
	mul.lo.s32 	%r3, %r19, %r1;
	mul.lo.s32 	%r4, %r19, %r19;
	shl.b32 	%r27, %r22, 8;
	mov.u32 	%r28, _ZZ22gpu_square_matrix_multPdS_S_iE6tile_a;
	add.s32 	%r5, %r28, %r27;
	shl.b32 	%r29, %r25, 3;
	add.s32 	%r6, %r5, %r29;
	mov.u32 	%r30, _ZZ22gpu_square_matrix_multPdS_S_iE6tile_b;
	add.s32 	%r8, %r30, %r29;
	add.s32 	%r7, %r8, %r27;
	neg.s32 	%r36, %r26;
	add.s32 	%r35, %r25, %r3;
	mad.lo.s32 	%r31, %r22, %r19, %r25;
	add.s32 	%r34, %r31, %r24;
	shl.b32 	%r12, %r19, 5;
	mov.f64 	%fd105, 0d0000000000000000;
$L__BB8_1:
	mul.wide.s32 	%rd7, %r35, 8;
	add.s64 	%rd3, %rd2, %rd7;
	setp.ge.s32 	%p1, %r35, %r4;
	mov.f64 	%fd106, 0d0000000000000000;
	@%p1 bra 	$L__BB8_3;
	ld.global.f64 	%fd106, [%rd3];
$L__BB8_3:
	st.shared.f64 	[%r6], %fd106;
	setp.ge.s32 	%p2, %r34, %r4;
	mov.f64 	%fd107, 0d0000000000000000;
	@%p2 bra 	$L__BB8_5;
	mul.wide.s32 	%rd8, %r34, 8;
	add.s64 	%rd9, %rd1, %rd8;
	ld.global.f64 	%fd107, [%rd9];
$L__BB8_5:
	st.shared.f64 	[%r7], %fd107;
	bar.sync 	0;
	ld.shared.f64 	%fd10, [%r5];
	ld.shared.f64 	%fd11, [%r8];
	fma.rn.f64 	%fd12, %fd10, %fd11, %fd105;
	ld.shared.f64 	%fd13, [%r5+8];
	ld.shared.f64 	%fd14, [%r8+256];
	fma.rn.f64 	%fd15, %fd13, %fd14, %fd12;
	ld.shared.f64 	%fd16, [%r5+16];
	ld.shared.f64 	%fd17, [%r8+512];
	fma.rn.f64 	%fd18, %fd16, %fd17, %fd15;
	ld.shared.f64 	%fd19, [%r5+24];
	ld.shared.f64 	%fd20, [%r8+768];
	fma.rn.f64 	%fd21, %fd19, %fd20, %fd18;
	ld.shared.f64 	%fd22, [%r5+32];
	ld.shared.f64 	%fd23, [%r8+1024];
	fma.rn.f64 	%fd24, %fd22, %fd23, %fd21;
	ld.shared.f64 	%fd25, [%r5+40];
	ld.shared.f64 	%fd26, [%r8+1280];
	fma.rn.f64 	%fd27, %fd25, %fd26, %fd24;
	ld.shared.f64 	%fd28, [%r5+48];
	ld.shared.f64 	%fd29, [%r8+1536];
	fma.rn.f64 	%fd30, %fd28, %fd29, %fd27;
	ld.shared.f64 	%fd31, [%r5+56];
	ld.shared.f64 	%fd32, [%r8+1792];
	fma.rn.f64 	%fd33, %fd31, %fd32, %fd30;
	ld.shared.f64 	%fd34, [%r5+64];
	ld.shared.f64 	%fd35, [%r8+2048];
	fma.rn.f64 	%fd36, %fd34, %fd35, %fd33;
	ld.shared.f64 	%fd37, [%r5+72];
	ld.shared.f64 	%fd38, [%r8+2304];
	fma.rn.f64 	%fd39, %fd37, %fd38, %fd36;
	ld.shared.f64 	%fd40, [%r5+80];
	ld.shared.f64 	%fd41, [%r8+2560];
	fma.rn.f64 	%fd42, %fd40, %fd41, %fd39;
	ld.shared.f64 	%fd43, [%r5+88];
	ld.shared.f64 	%fd44, [%r8+2816];
	fma.rn.f64 	%fd45, %fd43, %fd44, %fd42;
	ld.shared.f64 	%fd46, [%r5+96];
	ld.shared.f64 	%fd47, [%r8+3072];
	fma.rn.f64 	%fd48, %fd46, %fd47, %fd45;
	ld.shared.f64 	%fd49, [%r5+104];
	ld.shared.f64 	%fd50, [%r8+3328];
	fma.rn.f64 	%fd51, %fd49, %fd50, %fd48;
	ld.shared.f64 	%fd52, [%r5+112];
	ld.shared.f64 	%fd53, [%r8+3584];
	fma.rn.f64 	%fd54, %fd52, %fd53, %fd51;
	ld.shared.f64 	%fd55, [%r5+120];
	ld.shared.f64 	%fd56, [%r8+3840];
	fma.rn.f64 	%fd57, %fd55, %fd56, %fd54;
	ld.shared.f64 	%fd58, [%r5+128];
	ld.shared.f64 	%fd59, [%r8+4096];
	fma.rn.f64 	%fd60, %fd58, %fd59, %fd57;
	ld.shared.f64 	%fd61, [%r5+136];
	ld.shared.f64 	%fd62, [%r8+4352];
	fma.rn.f64 	%fd63, %fd61, %fd62, %fd60;
	ld.shared.f64 	%fd64, [%r5+144];
	ld.shared.f64 	%fd65, [%r8+4608];
	fma.rn.f64 	%fd66, %fd64, %fd65, %fd63;
	ld.shared.f64 	%fd67, [%r5+152];
	ld.shared.f64 	%fd68, [%r8+4864];
	fma.rn.f64 	%fd69, %fd67, %fd68, %fd66;
	ld.shared.f64 	%fd70, [%r5+160];
	ld.shared.f64 	%fd71, [%r8+5120];
	fma.rn.f64 	%fd72, %fd70, %fd71, %fd69;
	ld.shared.f64 	%fd73, [%r5+168];
	ld.shared.f64 	%fd74, [%r8+5376];
	fma.rn.f64 	%fd75, %fd73, %fd74, %fd72;
	ld.shared.f64 	%fd76, [%r5+176];
	ld.shared.f64 	%fd77, [%r8+5632];
	fma.rn.f64 	%fd78, %fd76, %fd77, %fd75;
	ld.shared.f64 	%fd79, [%r5+184];
	ld.shared.f64 	%fd80, [%r8+5888];
	fma.rn.f64 	%fd81, %fd79, %fd80, %fd78;
	ld.shared.f64 	%fd82, [%r5+192];
	ld.shared.f64 	%fd83, [%r8+6144];
	fma.rn.f64 	%fd84, %fd82, %fd83, %fd81;
	ld.shared.f64 	%fd85, [%r5+200];
	ld.shared.f64 	%fd86, [%r8+6400];
	fma.rn.f64 	%fd87, %fd85, %fd86, %fd84;
	ld.shared.f64 	%fd88, [%r5+208];
	ld.shared.f64 	%fd89, [%r8+6656];
	fma.rn.f64 	%fd90, %fd88, %fd89, %fd87;
	ld.shared.f64 	%fd91, [%r5+216];
	ld.shared.f64 	%fd92, [%r8+6912];
	fma.rn.f64 	%fd93, %fd91, %fd92, %fd90;
	ld.shared.f64 	%fd94, [%r5+224];
	ld.shared.f64 	%fd95, [%r8+7168];
	fma.rn.f64 	%fd96, %fd94, %fd95, %fd93;
	ld.shared.f64 	%fd97, [%r5+232];
	ld.shared.f64 	%fd98, [%r8+7424];
	fma.rn.f64 	%fd99, %fd97, %fd98, %fd96;
	ld.shared.f64 	%fd100, [%r5+240];
	ld.shared.f64 	%fd101, [%r8+7680];
	fma.rn.f64 	%fd102, %fd100, %fd101, %fd99;
	ld.shared.f64 	%fd103, [%r5+248];
	ld.shared.f64 	%fd104, [%r8+7936];
	fma.rn.f64 	%fd105, %fd103, %fd104, %fd102;
	bar.sync 	0;
	add.s32 	%r36, %r36, 1;
	setp.ne.s32 	%p3, %r36, 0;
	add.s32 	%r35, %r35, 32;
	add.s32 	%r34, %r34, %r12;
	@%p3 bra 	$L__BB8_1;
	max.s32 	%r32, %r1, %r2;
	setp.ge.s32 	%p4, %r32, %r19;
	@%p4 bra 	$L__BB8_8;
	add.s32 	%r33, %r3, %r2;
	cvta.to.global.u64 	%rd10, %rd4;
	mul.wide.s32 	%rd11, %r33, 8;
	add.s64 	%rd12, %rd10, %rd11;
	st.global.f64 	[%rd12], %fd105;
$L__BB8_8:
	ret;

}
	// .globl	_Z20gpu_matrix_transposePiS_jj
.visible .entry _Z20gpu_matrix_transposePiS_jj(
	.param .u64 .ptr .align 1 _Z20gpu_matrix_transposePiS_jj_param_0,
	.param .u64 .ptr .align 1 _Z20gpu_matrix_transposePiS_jj_param_1,
	.param .u32 _Z20gpu_matrix_transposePiS_jj_param_2,
	.param .u32 _Z20gpu_matrix_transposePiS_jj_param_3
)
{
	.reg .pred 	%p<4>;
	.reg .b32 	%r<16>;
	.reg .b64 	%rd<9>;

	ld.param.u64 	%rd1, [_Z20gpu_matrix_transposePiS_jj_param_0];
	ld.param.u64 	%rd2, [_Z20gpu_matrix_transposePiS_jj_param_1];
	ld.param.u32 	%r5, [_Z20gpu_matrix_transposePiS_jj_param_2];
	ld.param.u32 	%r4, [_Z20gpu_matrix_transposePiS_jj_param_3];
	mov.u32 	%r6, %ctaid.x;
	mov.u32 	%r7, %ntid.x;
	mov.u32 	%r8, %tid.x;
	mad.lo.s32 	%r1, %r6, %r7, %r8;
	mov.u32 	%r9, %ctaid.y;
	mov.u32 	%r10, %ntid.y;
	mov.u32 	%r11, %tid.y;
	mad.lo.s32 	%r12, %r9, %r10, %r11;
	setp.ge.u32 	%p1, %r1, %r4;
	setp.ge.u32 	%p2, %r12, %r5;
	or.pred  	%p3, %p1, %p2;
	@%p3 bra 	$L__BB9_2;
	cvta.to.global.u64 	%rd3, %rd1;
	cvta.to.global.u64 	%rd4, %rd2;
	mad.lo.s32 	%r13, %r4, %r12, %r1;
	mad.lo.s32 	%r14, %r5, %r1, %r12;
	mul.wide.u32 	%rd5, %r13, 4;
	add.s64 	%rd6, %rd3, %rd5;
	ld.global.u32 	%r15, [%rd6];
	mul.wide.u32 	%rd7, %r14, 4;
	add.s64 	%rd8, %rd4, %rd7;
	st.global.u32 	[%rd8], %r15;
$L__BB9_2:
	ret;

}
	// .globl	_Z15gpu_matrix_normPdS_ii
.visible .entry _Z15gpu_matrix_normPdS_ii(
	.param .u64 .ptr .align 1 _Z15gpu_matrix_normPdS_ii_param_0,
	.param .u64 .ptr .align 1 _Z15gpu_matrix_normPdS_ii_param_1,
	.param .u32 _Z15gpu_matrix_normPdS_ii_param_2,
	.param .u32 _Z15gpu_matrix_normPdS_ii_param_3
)
{
	.reg .pred 	%p<12>;
	.reg .b32 	%r<32>;
	.reg .b64 	%rd<32>;
	.reg .b64 	%fd<85>;

	ld.param.u64 	%rd9, [_Z15gpu_matrix_normPdS_ii_param_0];
	ld.param.u64 	%rd8, [_Z15gpu_matrix_normPdS_ii_param_1];
	ld.param.u32 	%r19, [_Z15gpu_matrix_normPdS_ii_param_2];
	ld.param.u32 	%r18, [_Z15gpu_matrix_normPdS_ii_param_3];
	cvta.to.global.u64 	%rd1, %rd9;
	mov.u32 	%r20, %ctaid.y;
	mov.u32 	%r21, %ntid.y;
	mov.u32 	%r22, %tid.y;
	mad.lo.s32 	%r1, %r20, %r21, %r22;
	setp.ge.s32 	%p1, %r1, %r19;
	setp.lt.s32 	%p2, %r18, 1;
	mov.f64 	%fd84, 0d0000000000000000;
	or.pred  	%p3, %p1, %p2;
	@%p3 bra 	$L__BB10_13;
	mul.lo.s32 	%r2, %r18, %r1;
	and.b32  	%r3, %r18, 15;
	setp.lt.u32 	%p4, %r18, 16;
	mov.f64 	%fd84, 0d0000000000000000;
	mov.b32 	%r29, 0;
	@%p4 bra 	$L__BB10_4;
	and.b32  	%r29, %r18, 2147483632;
	neg.s32 	%r27, %r29;
	mul.wide.u32 	%rd10, %r2, 8;
	add.s64 	%rd11, %rd10, %rd1;
	add.s64 	%rd30, %rd11, 64;
	mov.f64 	%fd84, 0d0000000000000000;
$L__BB10_3:
	.pragma "nounroll";
	ld.global.f64 	%fd18, [%rd30+-64];
	fma.rn.f64 	%fd19, %fd18, %fd18, %fd84;
	ld.global.f64 	%fd20, [%rd30+-56];
	fma.rn.f64 	%fd21, %fd20, %fd20, %fd19;
	ld.global.f64 	%fd22, [%rd30+-48];
	fma.rn.f64 	%fd23, %fd22, %fd22, %fd21;
	ld.global.f64 	%fd24, [%rd30+-40];
	fma.rn.f64 	%fd25, %fd24, %fd24, %fd23;
	ld.global.f64 	%fd26, [%rd30+-32];
	fma.rn.f64 	%fd27, %fd26, %fd26, %fd25;
	ld.global.f64 	%fd28, [%rd30+-24];
	fma.rn.f64 	%fd29, %fd28, %fd28, %fd27;
	ld.global.f64 	%fd30, [%rd30+-16];
	fma.rn.f64 	%fd31, %fd30, %fd30, %fd29;
	ld.global.f64 	%fd32, [%rd30+-8];
	fma.rn.f64 	%fd33, %fd32, %fd32, %fd31;
	ld.global.f64 	%fd34, [%rd30];
	fma.rn.f64 	%fd35, %fd34, %fd34, %fd33;
	ld.global.f64 	%fd36, [%rd30+8];
	fma.rn.f64 	%fd37, %fd36, %fd36, %fd35;
	ld.global.f64 	%fd38, [%rd30+16];
	fma.rn.f64 	%fd39, %fd38, %fd38, %fd37;
	ld.global.f64 	%fd40, [%rd30+24];
	fma.rn.f64 	%fd41, %fd40, %fd40, %fd39;
	ld.global.f64 	%fd42, [%rd30+32];
	fma.rn.f64 	%fd43, %fd42, %fd42, %fd41;
	ld.global.f64 	%fd44, [%rd30+40];
	fma.rn.f64 	%fd45, %fd44, %fd44, %fd43;
	ld.global.f64 	%fd46, [%rd30+48];
	fma.rn.f64 	%fd47, %fd46, %fd46, %fd45;
	ld.global.f64 	%fd48, [%rd30+56];
	fma.rn.f64 	%fd84, %fd48, %fd48, %fd47;
	add.s32 	%r27, %r27, 16;
	add.s64 	%rd30, %rd30, 128;
	setp.ne.s32 	%p5, %r27, 0;
	@%p5 bra 	$L__BB10_3;
$L__BB10_4:
	setp.eq.s32 	%p6, %r3, 0;
	@%p6 bra 	$L__BB10_13;
	and.b32  	%r9, %r18, 7;
	setp.lt.u32 	%p7, %r3, 8;
	@%p7 bra 	$L__BB10_7;
	add.s32 	%r24, %r29, %r2;
	mul.wide.u32 	%rd12, %r24, 8;
	add.s64 	%rd13, %rd1, %rd12;
	ld.global.f64 	%fd50, [%rd13];
	fma.rn.f64 	%fd51, %fd50, %fd50, %fd84;
	cvt.u64.u32 	%rd14, %r2;
	cvt.u64.u32 	%rd15, %r29;
	add.s64 	%rd16, %rd15, %rd14;
	shl.b64 	%rd17, %rd16, 3;
	add.s64 	%rd18, %rd1, %rd17;
	ld.global.f64 	%fd52, [%rd18+8];
	fma.rn.f64 	%fd53, %fd52, %fd52, %fd51;
	ld.global.f64 	%fd54, [%rd18+16];
	fma.rn.f64 	%fd55, %fd54, %fd54, %fd53;
	ld.global.f64 	%fd56, [%rd18+24];
	fma.rn.f64 	%fd57, %fd56, %fd56, %fd55;
	ld.global.f64 	%fd58, [%rd18+32];
	fma.rn.f64 	%fd59, %fd58, %fd58, %fd57;
	ld.global.f64 	%fd60, [%rd18+40];
	fma.rn.f64 	%fd61, %fd60, %fd60, %fd59;
	ld.global.f64 	%fd62, [%rd18+48];
	fma.rn.f64 	%fd63, %fd62, %fd62, %fd61;
	ld.global.f64 	%fd64, [%rd18+56];
	fma.rn.f64 	%fd84, %fd64, %fd64, %fd63;
	add.s32 	%r29, %r29, 8;
$L__BB10_7:
	setp.eq.s32 	%p8, %r9, 0;
	@%p8 bra 	$L__BB10_13;
	and.b32  	%r12, %r18, 3;
	setp.lt.u32 	%p9, %r9, 4;
	@%p9 bra 	$L__BB10_10;
	add.s32 	%r25, %r29, %r2;
	mul.wide.u32 	%rd19, %r25, 8;
	add.s64 	%rd20, %rd1, %rd19;
	ld.global.f64 	%fd66, [%rd20];
	fma.rn.f64 	%fd67, %fd66, %fd66, %fd84;
	cvt.u64.u32 	%rd21, %r2;
	cvt.u64.u32 	%rd22, %r29;
	add.s64 	%rd23, %rd22, %rd21;
	shl.b64 	%rd24, %rd23, 3;
	add.s64 	%rd25, %rd1, %rd24;
	ld.global.f64 	%fd68, [%rd25+8];
	fma.rn.f64 	%fd69, %fd68, %fd68, %fd67;
	ld.global.f64 	%fd70, [%rd25+16];
	fma.rn.f64 	%fd71, %fd70, %fd70, %fd69;
	ld.global.f64 	%fd72, [%rd25+24];
	fma.rn.f64 	%fd84, %fd72, %fd72, %fd71;
	add.s32 	%r29, %r29, 4;
$L__BB10_10:
	setp.eq.s32 	%p10, %r12, 0;
	@%p10 bra 	$L__BB10_13;
	add.s32 	%r26, %r29, %r2;
	mul.wide.u32 	%rd26, %r26, 8;
	add.s64 	%rd31, %rd1, %rd26;
	neg.s32 	%r31, %r12;
$L__BB10_12:
	.pragma "nounroll";
	ld.global.f64 	%fd73, [%rd31];
	fma.rn.f64 	%fd84, %fd73, %fd73, %fd84;
	add.s64 	%rd31, %rd31, 8;
	add.s32 	%r31, %r31, 1;
	setp.ne.s32 	%p11, %r31, 0;
	@%p11 bra 	$L__BB10_12;
$L__BB10_13:
	cvta.to.global.u64 	%rd27, %rd8;
	mul.wide.u32 	%rd28, %r1, 8;
	add.s64 	%rd29, %rd27, %rd28;
	ld.global.f64 	%fd74, [%rd29];
	add.f64 	%fd75, %fd84, %fd74;
	st.global.f64 	[%rd29], %fd75;
	ret;

}


// ===== COMPILED SASS (sm_100) =====

	.target	sm_100

	.elftype	@"ET_EXEC"


//--------------------- .note.nv.tkinfo           --------------------------
	.section	.note.nv.tkinfo,"",@"SHT_NOTE"
	.sectionflags	@"SHF_NOTE_NV_TKINFO"
	.tkinfo
        /*0018*/ 	.word	0x00000002
        /*0030*/ 	.string	""
        /*0030*/ 	.string	"ptxas"
        /*0030*/ 	.string	"Cuda compilation tools, release 13.0, V13.0.88"
        /*0030*/ 	.string	"Build cuda_13.0.r13.0/compiler.36424714_0"
        /*0030*/ 	.string	"-arch sm_100 -m 64 "



//--------------------- .note.nv.cuinfo           --------------------------
	.section	.note.nv.cuinfo,"",@"SHT_NOTE"
	.sectionflags	@"SHF_NOTE_NV_CUINFO"
        /*0018*/ 	.short	0x0002
        /*001a*/ 	.short	0x0064
        /*001c*/ 	.short	0x0082
	.zero		2


//--------------------- .nv.info                  --------------------------
	.section	.nv.info,"",@"SHT_CUDA_INFO"
	.align	4


	//----- nvinfo : EIATTR_REGCOUNT
	.align		4
        /*0000*/ 	.byte	0x04, 0x2f
        /*0002*/ 	.short	(.L_1 - .L_0)
	.align		4
.L_0:
        /*0004*/ 	.word	index@(_Z20gpu_nodiag_normalizePdS_ii)
        /*0008*/ 	.word	0x0000001d


	//----- nvinfo : EIATTR_FRAME_SIZE
	.align		4
.L_1:
        /*000c*/ 	.byte	0x04, 0x11
        /*000e*/ 	.short	(.L_3 - .L_2)
	.align		4
.L_2:
        /*0010*/ 	.word	index@($__internal_1_$__cuda_sm20_div_rn_f64_full)
        /*0014*/ 	.word	0x00000000


	//----- nvinfo : EIATTR_FRAME_SIZE
	.align		4
.L_3:
        /*0018*/ 	.byte	0x04, 0x11
        /*001a*/ 	.short	(.L_5 - .L_4)
	.align		4
.L_4:
        /*001c*/ 	.word	index@(_Z20gpu_nodiag_normalizePdS_ii)
        /*0020*/ 	.word	0x00000000


	//----- nvinfo : EIATTR_REGCOUNT
	.align		4
.L_5:
        /*0024*/ 	.byte	0x04, 0x2f
        /*0026*/ 	.short	(.L_7 - .L_6)
	.align		4
.L_6:
        /*0028*/ 	.word	index@(_Z18gpu_diag_normalizePdS_ii)
        /*002c*/ 	.word	0x0000001c


	//----- nvinfo : EIATTR_FRAME_SIZE
	.align		4
.L_7:
        /*0030*/ 	.byte	0x04, 0x11
        /*0032*/ 	.short	(.L_9 - .L_8)
	.align		4
.L_8:
        /*0034*/ 	.word	index@($__internal_0_$__cuda_sm20_div_rn_f64_full)
        /*0038*/ 	.word	0x00000000


	//----- nvinfo : EIATTR_FRAME_SIZE
	.align		4
.L_9:
        /*003c*/ 	.byte	0x04, 0x11
        /*003e*/ 	.short	(.L_11 - .L_10)
	.align		4
.L_10:
        /*0040*/ 	.word	index@(_Z18gpu_diag_normalizePdS_ii)
        /*0044*/ 	.word	0x00000000


	//----- nvinfo : EIATTR_REGCOUNT
	.align		4
.L_11:
        /*0048*/ 	.byte	0x04, 0x2f
        /*004a*/ 	.short	(.L_13 - .L_12)
	.align		4
.L_12:
        /*004c*/ 	.word	index@(_Z15gpu_gaussjordanPdS_ii)
        /*0050*/ 	.word	0x00000018


	//----- nvinfo : EIATTR_FRAME_SIZE
	.align		4
.L_13:
        /*0054*/ 	.byte	0x04, 0x11
        /*0056*/ 	.short	(.L_15 - .L_14)
	.align		4
.L_14:
        /*0058*/ 	.word	index@(_Z15gpu_gaussjordanPdS_ii)
        /*005c*/ 	.word	0x00000000


	//----- nvinfo : EIATTR_REGCOUNT
	.align		4
.L_15:
        /*0060*/ 	.byte	0x04, 0x2f
        /*0062*/ 	.short	(.L_17 - .L_16)
	.align		4
.L_16:
        /*0064*/ 	.word	index@(_Z12gpu_set_zeroPdS_ii)
        /*0068*/ 	.word	0x0000000a


	//----- nvinfo : EIATTR_FRAME_SIZE
	.align		4
.L_17:
        /*006c*/ 	.byte	0x04, 0x11
        /*006e*/ 	.short	(.L_19 - .L_18)
	.align		4
.L_18:
        /*0070*/ 	.word	index@(_Z12gpu_set_zeroPdS_ii)
        /*0074*/ 	.word	0x00000000


	//----- nvinfo : EIATTR_REGCOUNT
	.align		4
.L_19:
        /*0078*/ 	.byte	0x04, 0x2f
        /*007a*/ 	.short	(.L_21 - .L_20)
	.align		4
.L_20:
        /*007c*/ 	.word	index@(_Z14gpu_matrix_sumPdS_S_i)
        /*0080*/ 	.word	0x00000018


	//----- nvinfo : EIATTR_FRAME_SIZE
	.align		4
.L_21:
        /*0084*/ 	.byte	0x04, 0x11
        /*0086*/ 	.short	(.L_23 - .L_22)
	.align		4
.L_22:
        /*0088*/ 	.word	index@(_Z14gpu_matrix_sumPdS_S_i)
        /*008c*/ 	.word	0x00000000


	//----- nvinfo : EIATTR_REGCOUNT
	.align		4
.L_23:
        /*0090*/ 	.byte	0x04, 0x2f
        /*0092*/ 	.short	(.L_25 - .L_24)
	.align		4
.L_24:
        /*0094*/ 	.word	index@(_Z15gpu_matrix_diffPdS_S_i)
        /*0098*/ 	.word	0x00000018


	//----- nvinfo : EIATTR_FRAME_SIZE
	.align		4
.L_25:
        /*009c*/ 	.byte	0x04, 0x11
        /*009e*/ 	.short	(.L_27 - .L_26)
	.align		4
.L_26:
        /*00a0*/ 	.word	index@(_Z15gpu_matrix_diffPdS_S_i)
        /*00a4*/ 	.word	0x00000000


	//----- nvinfo : EIATTR_REGCOUNT
	.align		4
.L_27:
        /*00a8*/ 	.byte	0x04, 0x2f
        /*00aa*/ 	.short	(.L_29 - .L_28)
	.align		4
.L_28:
        /*00ac*/ 	.word	index@(_Z19gpu_matrix_identityPdi)
        /*00b0*/ 	.word	0x00000016


	//----- nvinfo : EIATTR_FRAME_SIZE
	.align		4
.L_29:
        /*00b4*/ 	.byte	0x04, 0x11
        /*00b6*/ 	.short	(.L_31 - .L_30)
	.align		4
.L_30:
        /*00b8*/ 	.word	index@(_Z19gpu_matrix_identityPdi)
        /*00bc*/ 	.word	0x00000000


	//----- nvinfo : EIATTR_REGCOUNT
	.align		4
.L_31:
        /*00c0*/ 	.byte	0x04, 0x2f
        /*00c2*/ 	.short	(.L_33 - .L_32)
	.align		4
.L_32:
        /*00c4*/ 	.word	index@(_Z15gpu_matrix_diagPdS_i)
        /*00c8*/ 	.word	0x00000010


	//----- nvinfo : EIATTR_FRAME_SIZE
	.align		4
.L_33:
        /*00cc*/ 	.byte	0x04, 0x11
        /*00ce*/ 	.short	(.L_35 - .L_34)
	.align		4
.L_34:
        /*00d0*/ 	.word	index@(_Z15gpu_matrix_diagPdS_i)
        /*00d4*/ 	.word	0x00000000


	//----- nvinfo : EIATTR_REGCOUNT
	.align		4
.L_35:
        /*00d8*/ 	.byte	0x04, 0x2f
        /*00da*/ 	.short	(.L_37 - .L_36)
	.align		4
.L_36:
        /*00dc*/ 	.word	index@(_Z22gpu_square_matrix_multPdS_S_i)
        /*00e0*/ 	.word	0x00000020


	//----- nvinfo : EIATTR_FRAME_SIZE
	.align		4
.L_37:
        /*00e4*/ 	.byte	0x04, 0x11
        /*00e6*/ 	.short	(.L_39 - .L_38)
	.align		4
.L_38:
        /*00e8*/ 	.word	index@(_Z22gpu_square_matrix_multPdS_S_i)
        /*00ec*/ 	.word	0x00000000


	//----- nvinfo : EIATTR_REGCOUNT
	.align		4
.L_39:
        /*00f0*/ 	.byte	0x04, 0x2f
        /*00f2*/ 	.short	(.L_41 - .L_40)
	.align		4
.L_40:
        /*00f4*/ 	.word	index@(_Z20gpu_matrix_transposePiS_jj)
        /*00f8*/ 	.word	0x0000000a


	//----- nvinfo : EIATTR_FRAME_SIZE
	.align		4
.L_41:
        /*00fc*/ 	.byte	0x04, 0x11
        /*00fe*/ 	.short	(.L_43 - .L_42)
	.align		4
.L_42:
        /*0100*/ 	.word	index@(_Z20gpu_matrix_transposePiS_jj)
        /*0104*/ 	.word	0x00000000


	//----- nvinfo : EIATTR_REGCOUNT
	.align		4
.L_43:
        /*0108*/ 	.byte	0x04, 0x2f
        /*010a*/ 	.short	(.L_45 - .L_44)
	.align		4
.L_44:
        /*010c*/ 	.word	index@(_Z15gpu_matrix_normPdS_ii)
        /*0110*/ 	.word	0x0000001d


	//----- nvinfo : EIATTR_FRAME_SIZE
	.align		4
.L_45:
        /*0114*/ 	.byte	0x04, 0x11
        /*0116*/ 	.short	(.L_47 - .L_46)
	.align		4
.L_46:
        /*0118*/ 	.word	index@(_Z15gpu_matrix_normPdS_ii)
        /*011c*/ 	.word	0x00000000


	//----- nvinfo : EIATTR_MIN_STACK_SIZE
	.align		4
.L_47:
        /*0120*/ 	.byte	0x04, 0x12
        /*0122*/ 	.short	(.L_49 - .L_48)
	.align		4
.L_48:
        /*0124*/ 	.word	index@(_Z15gpu_matrix_normPdS_ii)
        /*0128*/ 	.word	0x00000000


	//----- nvinfo : EIATTR_MIN_STACK_SIZE
	.align		4
.L_49:
        /*012c*/ 	.byte	0x04, 0x12
        /*012e*/ 	.short	(.L_51 - .L_50)
	.align		4
.L_50:
        /*0130*/ 	.word	index@(_Z20gpu_matrix_transposePiS_jj)
        /*0134*/ 	.word	0x00000000


	//----- nvinfo : EIATTR_MIN_STACK_SIZE
	.align		4
.L_51:
        /*0138*/ 	.byte	0x04, 0x12
        /*013a*/ 	.short	(.L_53 - .L_52)
	.align		4
.L_52:
        /*013c*/ 	.word	index@(_Z22gpu_square_matrix_multPdS_S_i)
        /*0140*/ 	.word	0x00000000


	//----- nvinfo : EIATTR_MIN_STACK_SIZE
	.align		4
.L_53:
        /*0144*/ 	.byte	0x04, 0x12
        /*0146*/ 	.short	(.L_55 - .L_54)
	.align		4
.L_54:
        /*0148*/ 	.word	index@(_Z15gpu_matrix_diagPdS_i)
        /*014c*/ 	.word	0x00000000


	//----- nvinfo : EIATTR_MIN_STACK_SIZE
	.align		4
.L_55:
        /*0150*/ 	.byte	0x04, 0x12
        /*0152*/ 	.short	(.L_57 - .L_56)
	.align		4
.L_56:
        /*0154*/ 	.word	index@(_Z19gpu_matrix_identityPdi)
        /*0158*/ 	.word	0x00000000


	//----- nvinfo : EIATTR_MIN_STACK_SIZE
	.align		4
.L_57:
        /*015c*/ 	.byte	0x04, 0x12
        /*015e*/ 	.short	(.L_59 - .L_58)
	.align		4
.L_58:
        /*0160*/ 	.word	index@(_Z15gpu_matrix_diffPdS_S_i)
        /*0164*/ 	.word	0x00000000


	//----- nvinfo : EIATTR_MIN_STACK_SIZE
	.align		4
.L_59:
        /*0168*/ 	.byte	0x04, 0x12
        /*016a*/ 	.short	(.L_61 - .L_60)
	.align		4
.L_60:
        /*016c*/ 	.word	index@(_Z14gpu_matrix_sumPdS_S_i)
        /*0170*/ 	.word	0x00000000


	//----- nvinfo : EIATTR_MIN_STACK_SIZE
	.align		4
.L_61:
        /*0174*/ 	.byte	0x04, 0x12
        /*0176*/ 	.short	(.L_63 - .L_62)
	.align		4
.L_62:
        /*0178*/ 	.word	index@(_Z12gpu_set_zeroPdS_ii)
        /*017c*/ 	.word	0x00000000


	//----- nvinfo : EIATTR_MIN_STACK_SIZE
	.align		4
.L_63:
        /*0180*/ 	.byte	0x04, 0x12
        /*0182*/ 	.short	(.L_65 - .L_64)
	.align		4
.L_64:
        /*0184*/ 	.word	index@(_Z15gpu_gaussjordanPdS_ii)
        /*0188*/ 	.word	0x00000000


	//----- nvinfo : EIATTR_MIN_STACK_SIZE
	.align		4
.L_65:
        /*018c*/ 	.byte	0x04, 0x12
        /*018e*/ 	.short	(.L_67 - .L_66)
	.align		4
.L_66:
        /*0190*/ 	.word	index@(_Z18gpu_diag_normalizePdS_ii)
        /*0194*/ 	.word	0x00000000


	//----- nvinfo : EIATTR_MIN_STACK_SIZE
	.align		4
.L_67:
        /*0198*/ 	.byte	0x04, 0x12
        /*019a*/ 	.short	(.L_69 - .L_68)
	.align		4
.L_68:
        /*019c*/ 	.word	index@(_Z20gpu_nodiag_normalizePdS_ii)
        /*01a0*/ 	.word	0x00000000
.L_69:


//--------------------- .nv.compat                --------------------------
	.section	.nv.compat,"",@"SHT_CUDA_COMPAT_INFO"
	.align	4
        /*0000*/ 	.byte	0x02, 0x09, 0x00, 0x00, 0x02, 0x02, 0x01, 0x00, 0x02, 0x05, 0x05, 0x00, 0x03, 0x07, 0x01, 0x01
        /*0010*/ 	.byte	0x02, 0x03, 0x00, 0x00, 0x02, 0x06, 0x01, 0x00, 0x04, 0x0b, 0x08, 0x00, 0x01, 0x00, 0x00, 0x00
        /*0020*/ 	.byte	0x00, 0x00, 0x00, 0x00


//--------------------- .nv.info._Z15gpu_matrix_normPdS_ii --------------------------
	.section	.nv.info._Z15gpu_matrix_normPdS_ii,"",@"SHT_CUDA_INFO"
	.sectionflags	@""
	.align	4


	//----- nvinfo : EIATTR_CUDA_API_VERSION
	.align		4
        /*0000*/ 	.byte	0x04, 0x37
        /*0002*/ 	.short	(.L_71 - .L_70)
.L_70:
        /*0004*/ 	.word	0x00000082


	//----- nvinfo : EIATTR_KPARAM_INFO
	.align		4
.L_71:
        /*0008*/ 	.byte	0x04, 0x17
        /*000a*/ 	.short	(.L_73 - .L_72)
.L_72:
        /*000c*/ 	.word	0x00000000
        /*0010*/ 	.short	0x0003
        /*0012*/ 	.short	0x0014
        /*0014*/ 	.byte	0x00, 0xf0, 0x11, 0x00


	//----- nvinfo : EIATTR_KPARAM_INFO
	.align		4
.L_73:
        /*0018*/ 	.byte	0x04, 0x17
        /*001a*/ 	.short	(.L_75 - .L_74)
.L_74:
        /*001c*/ 	.word	0x00000000
        /*0020*/ 	.short	0x0002
        /*0022*/ 	.short	0x0010
        /*0024*/ 	.byte	0x00, 0xf0, 0x11, 0x00


	//----- nvinfo : EIATTR_KPARAM_INFO
	.align		4
.L_75:
        /*0028*/ 	.byte	0x04, 0x17
        /*002a*/ 	.short	(.L_77 - .L_76)
.L_76:
        /*002c*/ 	.word	0x00000000
        /*0030*/ 	.short	0x0001
        /*0032*/ 	.short	0x0008
        /*0034*/ 	.byte	0x00, 0xf5, 0x21, 0x00


	//----- nvinfo : EIATTR_KPARAM_INFO
	.align		4
.L_77:
        /*0038*/ 	.byte	0x04, 0x17
        /*003a*/ 	.short	(.L_79 - .L_78)
.L_78:
        /*003c*/ 	.word	0x00000000
        /*0040*/ 	.short	0x0000
        /*0042*/ 	.short	0x0000
        /*0044*/ 	.byte	0x00, 0xf5, 0x21, 0x00


	//----- nvinfo : EIATTR_SPARSE_MMA_MASK
	.align		4
.L_79:
        /*0048*/ 	.byte	0x03, 0x50
        /*004a*/ 	.short	0x0000


	//----- nvinfo : EIATTR_MAXREG_COUNT
	.align		4
        /*004c*/ 	.byte	0x03, 0x1b
        /*004e*/ 	.short	0x00ff


	//----- nvinfo : EIATTR_MERCURY_ISA_VERSION
	.align		4
        /*0050*/ 	.byte	0x03, 0x5f
        /*0052*/ 	.short	0x0101


	//----- nvinfo : EIATTR_VRC_CTA_INIT_COUNT
	.align		4
        /*0054*/ 	.byte	0x02, 0x4a
	.zero		1
	.zero		1


	//----- nvinfo : EIATTR_EXIT_INSTR_OFFSETS
	.align		4
        /*0058*/ 	.byte	0x04, 0x1c
        /*005a*/ 	.short	(.L_81 - .L_80)


	//   ....[0]....
.L_80:
        /*005c*/ 	.word	0x00000870


	//----- nvinfo : EIATTR_CRS_STACK_SIZE
	.align		4
.L_81:
        /*0060*/ 	.byte	0x04, 0x1e
        /*0062*/ 	.short	(.L_83 - .L_82)
.L_82:
        /*0064*/ 	.word	0x00000000


	//----- nvinfo : EIATTR_CBANK_PARAM_SIZE
	.align		4
.L_83:
        /*0068*/ 	.byte	0x03, 0x19
        /*006a*/ 	.short	0x0018


	//----- nvinfo : EIATTR_PARAM_CBANK
	.align		4
        /*006c*/ 	.byte	0x04, 0x0a
        /*006e*/ 	.short	(.L_85 - .L_84)
	.align		4
.L_84:
        /*0070*/ 	.word	index@(.nv.constant0._Z15gpu_matrix_normPdS_ii)
        /*0074*/ 	.short	0x0380
        /*0076*/ 	.short	0x0018


	//----- nvinfo : EIATTR_SW_WAR
	.align		4
.L_85:
        /*0078*/ 	.byte	0x04, 0x36
        /*007a*/ 	.short	(.L_87 - .L_86)
.L_86:
        /*007c*/ 	.word	0x00000008
.L_87:


//--------------------- .nv.info._Z20gpu_matrix_transposePiS_jj --------------------------
	.section	.nv.info._Z20gpu_matrix_transposePiS_jj,"",@"SHT_CUDA_INFO"
	.sectionflags	@""
	.align	4


	//----- nvinfo : EIATTR_CUDA_API_VERSION
	.align		4
        /*0000*/ 	.byte	0x04, 0x37
        /*0002*/ 	.short	(.L_89 - .L_88)
.L_88:
        /*0004*/ 	.word	0x00000082


	//----- nvinfo : EIATTR_KPARAM_INFO
	.align		4
.L_89:
        /*0008*/ 	.byte	0x04, 0x17
        /*000a*/ 	.short	(.L_91 - .L_90)
.L_90:
        /*000c*/ 	.word	0x00000000
        /*0010*/ 	.short	0x0003
        /*0012*/ 	.short	0x0014
        /*0014*/ 	.byte	0x00, 0xf0, 0x11, 0x00


	//----- nvinfo : EIATTR_KPARAM_INFO
	.align		4
.L_91:
        /*0018*/ 	.byte	0x04, 0x17
        /*001a*/ 	.short	(.L_93 - .L_92)
.L_92:
        /*001c*/ 	.word	0x00000000
        /*0020*/ 	.short	0x0002
        /*0022*/ 	.short	0x0010
        /*0024*/ 	.byte	0x00, 0xf0, 0x11, 0x00


	//----- nvinfo : EIATTR_KPARAM_INFO
	.align		4
.L_93:
        /*0028*/ 	.byte	0x04, 0x17
        /*002a*/ 	.short	(.L_95 - .L_94)
.L_94:
        /*002c*/ 	.word	0x00000000
        /*0030*/ 	.short	0x0001
        /*0032*/ 	.short	0x0008
        /*0034*/ 	.byte	0x00, 0xf5, 0x21, 0x00


	//----- nvinfo : EIATTR_KPARAM_INFO
	.align		4
.L_95:
        /*0038*/ 	.byte	0x04, 0x17
        /*003a*/ 	.short	(.L_97 - .L_96)
.L_96:
        /*003c*/ 	.word	0x00000000
        /*0040*/ 	.short	0x0000
        /*0042*/ 	.short	0x0000
        /*0044*/ 	.byte	0x00, 0xf5, 0x21, 0x00


	//----- nvinfo : EIATTR_SPARSE_MMA_MASK
	.align		4
.L_97:
        /*0048*/ 	.byte	0x03, 0x50
        /*004a*/ 	.short	0x0000


	//----- nvinfo : EIATTR_MAXREG_COUNT
	.align		4
        /*004c*/ 	.byte	0x03, 0x1b
        /*004e*/ 	.short	0x00ff


	//----- nvinfo : EIATTR_MERCURY_ISA_VERSION
	.align		4
        /*0050*/ 	.byte	0x03, 0x5f
        /*0052*/ 	.short	0x0101


	//----- nvinfo : EIATTR_VRC_CTA_INIT_COUNT
	.align		4
        /*0054*/ 	.byte	0x02, 0x4a
	.zero		1
	.zero		1


	//----- nvinfo : EIATTR_EXIT_INSTR_OFFSETS
	.align		4
        /*0058*/ 	.byte	0x04, 0x1c
        /*005a*/ 	.short	(.L_99 - .L_98)


	//   ....[0]....
.L_98:
        /*005c*/ 	.word	0x000000c0


	//   ....[1]....
        /*0060*/ 	.word	0x00000160


	//----- nvinfo : EIATTR_CBANK_PARAM_SIZE
	.align		4
.L_99:
        /*0064*/ 	.byte	0x03, 0x19
        /*0066*/ 	.short	0x0018


	//----- nvinfo : EIATTR_PARAM_CBANK
	.align		4
        /*0068*/ 	.byte	0x04, 0x0a
        /*006a*/ 	.short	(.L_101 - .L_100)
	.align		4
.L_100:
        /*006c*/ 	.word	index@(.nv.constant0._Z20gpu_matrix_transposePiS_jj)
        /*0070*/ 	.short	0x0380
        /*0072*/ 	.short	0x0018


	//----- nvinfo : EIATTR_SW_WAR
	.align		4
.L_101:
        /*0074*/ 	.byte	0x04, 0x36
        /*0076*/ 	.short	(.L_103 - .L_102)
.L_102:
        /*0078*/ 	.word	0x00000008
.L_103:


//--------------------- .nv.info._Z22gpu_square_matrix_multPdS_S_i --------------------------
	.section	.nv.info._Z22gpu_square_matrix_multPdS_S_i,"",@"SHT_CUDA_INFO"
	.sectionflags	@""
	.align	4


	//----- nvinfo : EIATTR_CUDA_API_VERSION
	.align		4
        /*0000*/ 	.byte	0x04, 0x37
        /*0002*/ 	.short	(.L_105 - .L_104)
.L_104:
        /*0004*/ 	.word	0x00000082


	//----- nvinfo : EIATTR_KPARAM_INFO
	.align		4
.L_105:
        /*0008*/ 	.byte	0x04, 0x17
        /*000a*/ 	.short	(.L_107 - .L_106)
.L_106:
        /*000c*/ 	.word	0x00000000
        /*0010*/ 	.short	0x0003
        /*0012*/ 	.short	0x0018
        /*0014*/ 	.byte	0x00, 0xf0, 0x11, 0x00


	//----- nvinfo : EIATTR_KPARAM_INFO
	.align		4
.L_107:
        /*0018*/ 	.byte	0x04, 0x17
        /*001a*/ 	.short	(.L_109 - .L_108)
.L_108:
        /*001c*/ 	.word	0x00000000
        /*0020*/ 	.short	0x0002
        /*0022*/ 	.short	0x0010
        /*0024*/ 	.byte	0x00, 0xf5, 0x21, 0x00


	//----- nvinfo : EIATTR_KPARAM_INFO
	.align		4
.L_109:
        /*0028*/ 	.byte	0x04, 0x17
        /*002a*/ 	.short	(.L_111 - .L_110)
.L_110:
        /*002c*/ 	.word	0x00000000
        /*0030*/ 	.short	0x0001
        /*0032*/ 	.short	0x0008
        /*0034*/ 	.byte	0x00, 0xf5, 0x21, 0x00


	//----- nvinfo : EIATTR_KPARAM_INFO
	.align		4
.L_111:
        /*0038*/ 	.byte	0x04, 0x17
        /*003a*/ 	.short	(.L_113 - .L_112)
.L_112:
        /*003c*/ 	.word	0x00000000
        /*0040*/ 	.short	0x0000
        /*0042*/ 	.short	0x0000
        /*0044*/ 	.byte	0x00, 0xf5, 0x21, 0x00


	//----- nvinfo : EIATTR_SPARSE_MMA_MASK
	.align		4
.L_113:
        /*0048*/ 	.byte	0x03, 0x50
        /*004a*/ 	.short	0x0000


	//----- nvinfo : EIATTR_MAXREG_COUNT
	.align		4
        /*004c*/ 	.byte	0x03, 0x1b
        /*004e*/ 	.short	0x00ff


	//----- nvinfo : EIATTR_NUM_BARRIERS
	.align		4
        /*0050*/ 	.byte	0x02, 0x4c
        /*0052*/ 	.byte	0x01
	.zero		1


	//----- nvinfo : EIATTR_MERCURY_ISA_VERSION
	.align		4
        /*0054*/ 	.byte	0x03, 0x5f
        /*0056*/ 	.short	0x0101


	//----- nvinfo : EIATTR_VRC_CTA_INIT_COUNT
	.align		4
        /*0058*/ 	.byte	0x02, 0x4a
	.zero		1
	.zero		1


	//----- nvinfo : EIATTR_EXIT_INSTR_OFFSETS
	.align		4
        /*005c*/ 	.byte	0x04, 0x1c
        /*005e*/ 	.short	(.L_115 - .L_114)


	//   ....[0]....
.L_114:
        /*0060*/ 	.word	0x000007f0


	//   ....[1]....
        /*0064*/ 	.word	0x00000840


	//----- nvinfo : EIATTR_CBANK_PARAM_SIZE
	.align		4
.L_115:
        /*0068*/ 	.byte	0x03, 0x19
        /*006a*/ 	.short	0x001c


	//----- nvinfo : EIATTR_PARAM_CBANK
	.align		4
        /*006c*/ 	.byte	0x04, 0x0a
        /*006e*/ 	.short	(.L_117 - .L_116)
	.align		4
.L_116:
        /*0070*/ 	.word	index@(.nv.constant0._Z22gpu_square_matrix_multPdS_S_i)
        /*0074*/ 	.short	0x0380
        /*0076*/ 	.short	0x001c


	//----- nvinfo : EIATTR_SW_WAR
	.align		4
.L_117:
        /*0078*/ 	.byte	0x04, 0x36
        /*007a*/ 	.short	(.L_119 - .L_118)
.L_118:
        /*007c*/ 	.word	0x00000008
.L_119:


//--------------------- .nv.info._Z15gpu_matrix_diagPdS_i --------------------------
	.section	.nv.info._Z15gpu_matrix_diagPdS_i,"",@"SHT_CUDA_INFO"
	.sectionflags	@""
	.align	4


	//----- nvinfo : EIATTR_CUDA_API_VERSION
	.align		4
        /*0000*/ 	.byte	0x04, 0x37
        /*0002*/ 	.short	(.L_121 - .L_120)
.L_120:
        /*0004*/ 	.word	0x00000082


	//----- nvinfo : EIATTR_KPARAM_INFO
	.align		4
.L_121:
        /*0008*/ 	.byte	0x04, 0x17
        /*000a*/ 	.short	(.L_123 - .L_122)
.L_122:
        /*000c*/ 	.word	0x00000000
        /*0010*/ 	.short	0x0002
        /*0012*/ 	.short	0x0010
        /*0014*/ 	.byte	0x00, 0xf0, 0x11, 0x00


	//----- nvinfo : EIATTR_KPARAM_INFO
	.align		4
.L_123:
        /*0018*/ 	.byte	0x04, 0x17
        /*001a*/ 	.short	(.L_125 - .L_124)
.L_124:
        /*001c*/ 	.word	0x00000000
        /*0020*/ 	.short	0x0001
        /*0022*/ 	.short	0x0008
        /*0024*/ 	.byte	0x00, 0xf5, 0x21, 0x00


	//----- nvinfo : EIATTR_KPARAM_INFO
	.align		4
.L_125:
        /*0028*/ 	.byte	0x04, 0x17
        /*002a*/ 	.short	(.L_127 - .L_126)
.L_126:
        /*002c*/ 	.word	0x00000000
        /*0030*/ 	.short	0x0000
        /*0032*/ 	.short	0x0000
        /*0034*/ 	.byte	0x00, 0xf5, 0x21, 0x00


	//----- nvinfo : EIATTR_SPARSE_MMA_MASK
	.align		4
.L_127:
        /*0038*/ 	.byte	0x03, 0x50
        /*003a*/ 	.short	0x0000


	//----- nvinfo : EIATTR_MAXREG_COUNT
	.align		4
        /*003c*/ 	.byte	0x03, 0x1b
        /*003e*/ 	.short	0x00ff


	//----- nvinfo : EIATTR_MERCURY_ISA_VERSION
	.align		4
        /*0040*/ 	.byte	0x03, 0x5f
        /*0042*/ 	.short	0x0101


	//----- nvinfo : EIATTR_VRC_CTA_INIT_COUNT
	.align		4
        /*0044*/ 	.byte	0x02, 0x4a
	.zero		1
	.zero		1


	//----- nvinfo : EIATTR_EXIT_INSTR_OFFSETS
	.align		4
        /*0048*/ 	.byte	0x04, 0x1c
        /*004a*/ 	.short	(.L_129 - .L_128)


	//   ....[0]....
.L_128:
        /*004c*/ 	.word	0x00000070


	//   ....[1]....
        /*0050*/ 	.word	0x00000660


	//   ....[2]....
        /*0054*/ 	.word	0x00000830


	//   ....[3]....
        /*0058*/ 	.word	0x000008e0


	//   ....[4]....
        /*005c*/ 	.word	0x00000980


	//   ....[5]....
        /*0060*/ 	.word	0x000009e0


	//----- nvinfo : EIATTR_CRS_STACK_SIZE
	.align		4
.L_129:
        /*0064*/ 	.byte	0x04, 0x1e
        /*0066*/ 	.short	(.L_131 - .L_130)
.L_130:
        /*0068*/ 	.word	0x00000000


	//----- nvinfo : EIATTR_CBANK_PARAM_SIZE
	.align		4
.L_131:
        /*006c*/ 	.byte	0x03, 0x19
        /*006e*/ 	.short	0x0014


	//----- nvinfo : EIATTR_PARAM_CBANK
	.align		4
        /*0070*/ 	.byte	0x04, 0x0a
        /*0072*/ 	.short	(.L_133 - .L_132)
	.align		4
.L_132:
        /*0074*/ 	.word	index@(.nv.constant0._Z15gpu_matrix_diagPdS_i)
        /*0078*/ 	.short	0x0380
        /*007a*/ 	.short	0x0014


	//----- nvinfo : EIATTR_SW_WAR
	.align		4
.L_133:
        /*007c*/ 	.byte	0x04, 0x36
        /*007e*/ 	.short	(.L_135 - .L_134)
.L_134:
        /*0080*/ 	.word	0x00000008
.L_135:


//--------------------- .nv.info._Z19gpu_matrix_identityPdi --------------------------
	.section	.nv.info._Z19gpu_matrix_identityPdi,"",@"SHT_CUDA_INFO"
	.sectionflags	@""
	.align	4


	//----- nvinfo : EIATTR_CUDA_API_VERSION
	.align		4
        /*0000*/ 	.byte	0x04, 0x37
        /*0002*/ 	.short	(.L_137 - .L_136)
.L_136:
        /*0004*/ 	.word	0x00000082


	//----- nvinfo : EIATTR_KPARAM_INFO
	.align		4
.L_137:
        /*0008*/ 	.byte	0x04, 0x17
        /*000a*/ 	.short	(.L_139 - .L_138)
.L_138:
        /*000c*/ 	.word	0x00000000
        /*0010*/ 	.short	0x0001
        /*0012*/ 	.short	0x0008
        /*0014*/ 	.byte	0x00, 0xf0, 0x11, 0x00


	//----- nvinfo : EIATTR_KPARAM_INFO
	.align		4
.L_139:
        /*0018*/ 	.byte	0x04, 0x17
        /*001a*/ 	.short	(.L_141 - .L_140)
.L_140:
        /*001c*/ 	.word	0x00000000
        /*0020*/ 	.short	0x0000
        /*0022*/ 	.short	0x0000
        /*0024*/ 	.byte	0x00, 0xf5, 0x21, 0x00


	//----- nvinfo : EIATTR_SPARSE_MMA_MASK
	.align		4
.L_141:
        /*0028*/ 	.byte	0x03, 0x50
        /*002a*/ 	.short	0x0000


	//----- nvinfo : EIATTR_MAXREG_COUNT
	.align		4
        /*002c*/ 	.byte	0x03, 0x1b
        /*002e*/ 	.short	0x00ff


	//----- nvinfo : EIATTR_MERCURY_ISA_VERSION
	.align		4
        /*0030*/ 	.byte	0x03, 0x5f
        /*0032*/ 	.short	0x0101


	//----- nvinfo : EIATTR_VRC_CTA_INIT_COUNT
	.align		4
        /*0034*/ 	.byte	0x02, 0x4a
	.zero		1
	.zero		1


	//----- nvinfo : EIATTR_EXIT_INSTR_OFFSETS
	.align		4
        /*0038*/ 	.byte	0x04, 0x1c
        /*003a*/ 	.short	(.L_143 - .L_142)


	//   ....[0]....
.L_142:
        /*003c*/ 	.word	0x00000080


	//   ....[1]....
        /*0040*/ 	.word	0x00000430


	//   ....[2]....
        /*0044*/ 	.word	0x00000640


	//   ....[3]....
        /*0048*/ 	.word	0x000007b0


	//   ....[4]....
        /*004c*/ 	.word	0x00000830


	//----- nvinfo : EIATTR_CBANK_PARAM_SIZE
	.align		4
.L_143:
        /*0050*/ 	.byte	0x03, 0x19
        /*0052*/ 	.short	0x000c


	//----- nvinfo : EIATTR_PARAM_CBANK
	.align		4
        /*0054*/ 	.byte	0x04, 0x0a
        /*0056*/ 	.short	(.L_145 - .L_144)
	.align		4
.L_144:
        /*0058*/ 	.word	index@(.nv.constant0._Z19gpu_matrix_identityPdi)
        /*005c*/ 	.short	0x0380
        /*005e*/ 	.short	0x000c


	//----- nvinfo : EIATTR_SW_WAR
	.align		4
.L_145:
        /*0060*/ 	.byte	0x04, 0x36
        /*0062*/ 	.short	(.L_147 - .L_146)
.L_146:
        /*0064*/ 	.word	0x00000008
.L_147:


//--------------------- .nv.info._Z15gpu_matrix_diffPdS_S_i --------------------------
	.section	.nv.info._Z15gpu_matrix_diffPdS_S_i,"",@"SHT_CUDA_INFO"
	.sectionflags	@""
	.align	4


	//----- nvinfo : EIATTR_CUDA_API_VERSION
	.align		4
        /*0000*/ 	.byte	0x04, 0x37
        /*0002*/ 	.short	(.L_149 - .L_148)
.L_148:
        /*0004*/ 	.word	0x00000082


	//----- nvinfo : EIATTR_KPARAM_INFO
	.align		4
.L_149:
        /*0008*/ 	.byte	0x04, 0x17
        /*000a*/ 	.short	(.L_151 - .L_150)
.L_150:
        /*000c*/ 	.word	0x00000000
        /*0010*/ 	.short	0x0003
        /*0012*/ 	.short	0x0018
        /*0014*/ 	.byte	0x00, 0xf0, 0x11, 0x00


	//----- nvinfo : EIATTR_KPARAM_INFO
	.align		4
.L_151:
        /*0018*/ 	.byte	0x04, 0x17
        /*001a*/ 	.short	(.L_153 - .L_152)
.L_152:
        /*001c*/ 	.word	0x00000000
        /*0020*/ 	.short	0x0002
        /*0022*/ 	.short	0x0010
        /*0024*/ 	.byte	0x00, 0xf5, 0x21, 0x00


	//----- nvinfo : EIATTR_KPARAM_INFO
	.align		4
.L_153:
        /*0028*/ 	.byte	0x04, 0x17
        /*002a*/ 	.short	(.L_155 - .L_154)
.L_154:
        /*002c*/ 	.word	0x00000000
        /*0030*/ 	.short	0x0001
        /*0032*/ 	.short	0x0008
        /*0034*/ 	.byte	0x00, 0xf5, 0x21, 0x00


	//----- nvinfo : EIATTR_KPARAM_INFO
	.align		4
.L_155:
        /*0038*/ 	.byte	0x04, 0x17
        /*003a*/ 	.short	(.L_157 - .L_156)
.L_156:
        /*003c*/ 	.word	0x00000000
        /*0040*/ 	.short	0x0000
        /*0042*/ 	.short	0x0000
        /*0044*/ 	.byte	0x00, 0xf5, 0x21, 0x00


	//----- nvinfo : EIATTR_SPARSE_MMA_MASK
	.align		4
.L_157:
        /*0048*/ 	.byte	0x03, 0x50
        /*004a*/ 	.short	0x0000


	//----- nvinfo : EIATTR_MAXREG_COUNT
	.align		4
        /*004c*/ 	.byte	0x03, 0x1b
        /*004e*/ 	.short	0x00ff


	//----- nvinfo : EIATTR_MERCURY_ISA_VERSION
	.align		4
        /*0050*/ 	.byte	0x03, 0x5f
        /*0052*/ 	.short	0x0101


	//----- nvinfo : EIATTR_VRC_CTA_INIT_COUNT
	.align		4
        /*0054*/ 	.byte	0x02, 0x4a
	.zero		1
	.zero		1


	//----- nvinfo : EIATTR_EXIT_INSTR_OFFSETS
	.align		4
        /*0058*/ 	.byte	0x04, 0x1c
        /*005a*/ 	.short	(.L_159 - .L_158)


	//   ....[0]....
.L_158:
        /*005c*/ 	.word	0x00000080


	//   ....[1]....
        /*0060*/ 	.word	0x000006a0


	//   ....[2]....
        /*0064*/ 	.word	0x00000a30


	//   ....[3]....
        /*0068*/ 	.word	0x00000cc0


	//   ....[4]....
        /*006c*/ 	.word	0x00000ec0


	//----- nvinfo : EIATTR_CBANK_PARAM_SIZE
	.align		4
.L_159:
        /*0070*/ 	.byte	0x03, 0x19
        /*0072*/ 	.short	0x001c


	//----- nvinfo : EIATTR_PARAM_CBANK
	.align		4
        /*0074*/ 	.byte	0x04, 0x0a
        /*0076*/ 	.short	(.L_161 - .L_160)
	.align		4
.L_160:
        /*0078*/ 	.word	index@(.nv.constant0._Z15gpu_matrix_diffPdS_S_i)
        /*007c*/ 	.short	0x0380
        /*007e*/ 	.short	0x001c


	//----- nvinfo : EIATTR_SW_WAR
	.align		4
.L_161:
        /*0080*/ 	.byte	0x04, 0x36
        /*0082*/ 	.short	(.L_163 - .L_162)
.L_162:
        /*0084*/ 	.word	0x00000008
.L_163:


//--------------------- .nv.info._Z14gpu_matrix_sumPdS_S_i --------------------------
	.section	.nv.info._Z14gpu_matrix_sumPdS_S_i,"",@"SHT_CUDA_INFO"
	.sectionflags	@""
	.align	4


	//----- nvinfo : EIATTR_CUDA_API_VERSION
	.align		4
        /*0000*/ 	.byte	0x04, 0x37
        /*0002*/ 	.short	(.L_165 - .L_164)
.L_164:
        /*0004*/ 	.word	0x00000082


	//----- nvinfo : EIATTR_KPARAM_INFO
	.align		4
.L_165:
        /*0008*/ 	.byte	0x04, 0x17
        /*000a*/ 	.short	(.L_167 - .L_166)
.L_166:
        /*000c*/ 	.word	0x00000000
        /*0010*/ 	.short	0x0003
        /*0012*/ 	.short	0x0018
        /*0014*/ 	.byte	0x00, 0xf0, 0x11, 0x00


	//----- nvinfo : EIATTR_KPARAM_INFO
	.align		4
.L_167:
        /*0018*/ 	.byte	0x04, 0x17
        /*001a*/ 	.short	(.L_169 - .L_168)
.L_168:
        /*001c*/ 	.word	0x00000000
        /*0020*/ 	.short	0x0002
        /*0022*/ 	.short	0x0010
        /*0024*/ 	.byte	0x00, 0xf5, 0x21, 0x00


	//----- nvinfo : EIATTR_KPARAM_INFO
	.align		4
.L_169:
        /*0028*/ 	.byte	0x04, 0x17
        /*002a*/ 	.short	(.L_171 - .L_170)
.L_170:
        /*002c*/ 	.word	0x00000000
        /*0030*/ 	.short	0x0001
        /*0032*/ 	.short	0x0008
        /*0034*/ 	.byte	0x00, 0xf5, 0x21, 0x00


	//----- nvinfo : EIATTR_KPARAM_INFO
	.align		4
.L_171:
        /*0038*/ 	.byte	0x04, 0x17
        /*003a*/ 	.short	(.L_173 - .L_172)
.L_172:
        /*003c*/ 	.word	0x00000000
        /*0040*/ 	.short	0x0000
        /*0042*/ 	.short	0x0000
        /*0044*/ 	.byte	0x00, 0xf5, 0x21, 0x00


	//----- nvinfo : EIATTR_SPARSE_MMA_MASK
	.align		4
.L_173:
        /*0048*/ 	.byte	0x03, 0x50
        /*004a*/ 	.short	0x0000


	//----- nvinfo : EIATTR_MAXREG_COUNT
	.align		4
        /*004c*/ 	.byte	0x03, 0x1b
        /*004e*/ 	.short	0x00ff


	//----- nvinfo : EIATTR_MERCURY_ISA_VERSION
	.align		4
        /*0050*/ 	.byte	0x03, 0x5f
        /*0052*/ 	.short	0x0101


	//----- nvinfo : EIATTR_VRC_CTA_INIT_COUNT
	.align		4
        /*0054*/ 	.byte	0x02, 0x4a
	.zero		1
	.zero		1


	//----- nvinfo : EIATTR_EXIT_INSTR_OFFSETS
	.align		4
        /*0058*/ 	.byte	0x04, 0x1c
        /*005a*/ 	.short	(.L_175 - .L_174)


	//   ....[0]....
.L_174:
        /*005c*/ 	.word	0x00000080


	//   ....[1]....
        /*0060*/ 	.word	0x000006a0


	//   ....[2]....
        /*0064*/ 	.word	0x00000a30


	//   ....[3]....
        /*0068*/ 	.word	0x00000cc0


	//   ....[4]....
        /*006c*/ 	.word	0x00000ec0


	//----- nvinfo : EIATTR_CBANK_PARAM_SIZE
	.align		4
.L_175:
        /*0070*/ 	.byte	0x03, 0x19
        /*0072*/ 	.short	0x001c


	//----- nvinfo : EIATTR_PARAM_CBANK
	.align		4
        /*0074*/ 	.byte	0x04, 0x0a
        /*0076*/ 	.short	(.L_177 - .L_176)
	.align		4
.L_176:
        /*0078*/ 	.word	index@(.nv.constant0._Z14gpu_matrix_sumPdS_S_i)
        /*007c*/ 	.short	0x0380
        /*007e*/ 	.short	0x001c


	//----- nvinfo : EIATTR_SW_WAR
	.align		4
.L_177:
        /*0080*/ 	.byte	0x04, 0x36
        /*0082*/ 	.short	(.L_179 - .L_178)
.L_178:
        /*0084*/ 	.word	0x00000008
.L_179:


//--------------------- .nv.info._Z12gpu_set_zeroPdS_ii --------------------------
	.section	.nv.info._Z12gpu_set_zeroPdS_ii,"",@"SHT_CUDA_INFO"
	.sectionflags	@""
	.align	4


	//----- nvinfo : EIATTR_CUDA_API_VERSION
	.align		4
        /*0000*/ 	.byte	0x04, 0x37
        /*0002*/ 	.short	(.L_181 - .L_180)
.L_180:
        /*0004*/ 	.word	0x00000082


	//----- nvinfo : EIATTR_KPARAM_INFO
	.align		4
.L_181:
        /*0008*/ 	.byte	0x04, 0x17
        /*000a*/ 	.short	(.L_183 - .L_182)
.L_182:
        /*000c*/ 	.word	0x00000000
        /*0010*/ 	.short	0x0003
        /*0012*/ 	.short	0x0014
        /*0014*/ 	.byte	0x00, 0xf0, 0x11, 0x00


	//----- nvinfo : EIATTR_KPARAM_INFO
	.align		4
.L_183:
        /*0018*/ 	.byte	0x04, 0x17
        /*001a*/ 	.short	(.L_185 - .L_184)
.L_184:
        /*001c*/ 	.word	0x00000000
        /*0020*/ 	.short	0x0002
        /*0022*/ 	.short	0x0010
        /*0024*/ 	.byte	0x00, 0xf0, 0x11, 0x00


	//----- nvinfo : EIATTR_KPARAM_INFO
	.align		4
.L_185:
        /*0028*/ 	.byte	0x04, 0x17
        /*002a*/ 	.short	(.L_187 - .L_186)
.L_186:
        /*002c*/ 	.word	0x00000000
        /*0030*/ 	.short	0x0001
        /*0032*/ 	.short	0x0008
        /*0034*/ 	.byte	0x00, 0xf5, 0x21, 0x00


	//----- nvinfo : EIATTR_KPARAM_INFO
	.align		4
.L_187:
        /*0038*/ 	.byte	0x04, 0x17
        /*003a*/ 	.short	(.L_189 - .L_188)
.L_188:
        /*003c*/ 	.word	0x00000000
        /*0040*/ 	.short	0x0000
        /*0042*/ 	.short	0x0000
        /*0044*/ 	.byte	0x00, 0xf5, 0x21, 0x00


	//----- nvinfo : EIATTR_SPARSE_MMA_MASK
	.align		4
.L_189:
        /*0048*/ 	.byte	0x03, 0x50
        /*004a*/ 	.short	0x0000


	//----- nvinfo : EIATTR_MAXREG_COUNT
	.align		4
        /*004c*/ 	.byte	0x03, 0x1b
        /*004e*/ 	.short	0x00ff


	//----- nvinfo : EIATTR_MERCURY_ISA_VERSION
	.align		4
        /*0050*/ 	.byte	0x03, 0x5f
        /*0052*/ 	.short	0x0101


	//----- nvinfo : EIATTR_VRC_CTA_INIT_COUNT
	.align		4
        /*0054*/ 	.byte	0x02, 0x4a
	.zero		1
	.zero		1


	//----- nvinfo : EIATTR_EXIT_INSTR_OFFSETS
	.align		4
        /*0058*/ 	.byte	0x04, 0x1c
        /*005a*/ 	.short	(.L_191 - .L_190)


	//   ....[0]....
.L_190:
        /*005c*/ 	.word	0x000000e0


	//   ....[1]....
        /*0060*/ 	.word	0x00000140


	//----- nvinfo : EIATTR_CBANK_PARAM_SIZE
	.align		4
.L_191:
        /*0064*/ 	.byte	0x03, 0x19
        /*0066*/ 	.short	0x0018


	//----- nvinfo : EIATTR_PARAM_CBANK
	.align		4
        /*0068*/ 	.byte	0x04, 0x0a
        /*006a*/ 	.short	(.L_193 - .L_192)
	.align		4
.L_192:
        /*006c*/ 	.word	index@(.nv.constant0._Z12gpu_set_zeroPdS_ii)
        /*0070*/ 	.short	0x0380
        /*0072*/ 	.short	0x0018


	//----- nvinfo : EIATTR_SW_WAR
	.align		4
.L_193:
        /*0074*/ 	.byte	0x04, 0x36
        /*0076*/ 	.short	(.L_195 - .L_194)
.L_194:
        /*0078*/ 	.word	0x00000008
.L_195:


//--------------------- .nv.info._Z15gpu_gaussjordanPdS_ii --------------------------
	.section	.nv.info._Z15gpu_gaussjordanPdS_ii,"",@"SHT_CUDA_INFO"
	.sectionflags	@""
	.align	4


	//----- nvinfo : EIATTR_CUDA_API_VERSION
	.align		4
        /*0000*/ 	.byte	0x04, 0x37
        /*0002*/ 	.short	(.L_197 - .L_196)
.L_196:
        /*0004*/ 	.word	0x00000082


	//----- nvinfo : EIATTR_KPARAM_INFO
	.align		4
.L_197:
        /*0008*/ 	.byte	0x04, 0x17
        /*000a*/ 	.short	(.L_199 - .L_198)
.L_198:
        /*000c*/ 	.word	0x00000000
        /*0010*/ 	.short	0x0003
        /*0012*/ 	.short	0x0014
        /*0014*/ 	.byte	0x00, 0xf0, 0x11, 0x00


	//----- nvinfo : EIATTR_KPARAM_INFO
	.align		4
.L_199:
        /*0018*/ 	.byte	0x04, 0x17
        /*001a*/ 	.short	(.L_201 - .L_200)
.L_200:
        /*001c*/ 	.word	0x00000000
        /*0020*/ 	.short	0x0002
        /*0022*/ 	.short	0x0010
        /*0024*/ 	.byte	0x00, 0xf0, 0x11, 0x00


	//----- nvinfo : EIATTR_KPARAM_INFO
	.align		4
.L_201:
        /*0028*/ 	.byte	0x04, 0x17
        /*002a*/ 	.short	(.L_203 - .L_202)
.L_202:
        /*002c*/ 	.word	0x00000000
        /*0030*/ 	.short	0x0001
        /*0032*/ 	.short	0x0008
        /*0034*/ 	.byte	0x00, 0xf5, 0x21, 0x00


	//----- nvinfo : EIATTR_KPARAM_INFO
	.align		4
.L_203:
        /*0038*/ 	.byte	0x04, 0x17
        /*003a*/ 	.short	(.L_205 - .L_204)
.L_204:
        /*003c*/ 	.word	0x00000000
        /*0040*/ 	.short	0x0000
        /*0042*/ 	.short	0x0000
        /*0044*/ 	.byte	0x00, 0xf5, 0x21, 0x00


	//----- nvinfo : EIATTR_SPARSE_MMA_MASK
	.align		4
.L_205:
        /*0048*/ 	.byte	0x03, 0x50
        /*004a*/ 	.short	0x0000


	//----- nvinfo : EIATTR_MAXREG_COUNT
	.align		4
        /*004c*/ 	.byte	0x03, 0x1b
        /*004e*/ 	.short	0x00ff


	//----- nvinfo : EIATTR_MERCURY_ISA_VERSION
	.align		4
        /*0050*/ 	.byte	0x03, 0x5f
        /*0052*/ 	.short	0x0101


	//----- nvinfo : EIATTR_VRC_CTA_INIT_COUNT
	.align		4
        /*0054*/ 	.byte	0x02, 0x4a
	.zero		1
	.zero		1


	//----- nvinfo : EIATTR_EXIT_INSTR_OFFSETS
	.align		4
        /*0058*/ 	.byte	0x04, 0x1c
        /*005a*/ 	.short	(.L_207 - .L_206)


	//   ....[0]....
.L_206:
        /*005c*/ 	.word	0x000000d0


	//   ....[1]....
        /*0060*/ 	.word	0x000001d0


	//   ....[2]....
        /*0064*/ 	.word	0x00000250


	//----- nvinfo : EIATTR_CBANK_PARAM_SIZE
	.align		4
.L_207:
        /*0068*/ 	.byte	0x03, 0x19
        /*006a*/ 	.short	0x0018


	//----- nvinfo : EIATTR_PARAM_CBANK
	.align		4
        /*006c*/ 	.byte	0x04, 0x0a
        /*006e*/ 	.short	(.L_209 - .L_208)
	.align		4
.L_208:
        /*0070*/ 	.word	index@(.nv.constant0._Z15gpu_gaussjordanPdS_ii)
        /*0074*/ 	.short	0x0380
        /*0076*/ 	.short	0x0018


	//----- nvinfo : EIATTR_SW_WAR
	.align		4
.L_209:
        /*0078*/ 	.byte	0x04, 0x36
        /*007a*/ 	.short	(.L_211 - .L_210)
.L_210:
        /*007c*/ 	.word	0x00000008
.L_211:


//--------------------- .nv.info._Z18gpu_diag_normalizePdS_ii --------------------------
	.section	.nv.info._Z18gpu_diag_normalizePdS_ii,"",@"SHT_CUDA_INFO"
	.sectionflags	@""
	.align	4


	//----- nvinfo : EIATTR_CUDA_API_VERSION
	.align		4
        /*0000*/ 	.byte	0x04, 0x37
        /*0002*/ 	.short	(.L_213 - .L_212)
.L_212:
        /*0004*/ 	.word	0x00000082


	//----- nvinfo : EIATTR_KPARAM_INFO
	.align		4
.L_213:
        /*0008*/ 	.byte	0x04, 0x17
        /*000a*/ 	.short	(.L_215 - .L_214)
.L_214:
        /*000c*/ 	.word	0x00000000
        /*0010*/ 	.short	0x0003
        /*0012*/ 	.short	0x0014
        /*0014*/ 	.byte	0x00, 0xf0, 0x11, 0x00


	//----- nvinfo : EIATTR_KPARAM_INFO
	.align		4
.L_215:
        /*0018*/ 	.byte	0x04, 0x17
        /*001a*/ 	.short	(.L_217 - .L_216)
.L_216:
        /*001c*/ 	.word	0x00000000
        /*0020*/ 	.short	0x0002
        /*0022*/ 	.short	0x0010
        /*0024*/ 	.byte	0x00, 0xf0, 0x11, 0x00


	//----- nvinfo : EIATTR_KPARAM_INFO
	.align		4
.L_217:
        /*0028*/ 	.byte	0x04, 0x17
        /*002a*/ 	.short	(.L_219 - .L_218)
.L_218:
        /*002c*/ 	.word	0x00000000
        /*0030*/ 	.short	0x0001
        /*0032*/ 	.short	0x0008
        /*0034*/ 	.byte	0x00, 0xf5, 0x21, 0x00


	//----- nvinfo : EIATTR_KPARAM_INFO
	.align		4
.L_219:
        /*0038*/ 	.byte	0x04, 0x17
        /*003a*/ 	.short	(.L_221 - .L_220)
.L_220:
        /*003c*/ 	.word	0x00000000
        /*0040*/ 	.short	0x0000
        /*0042*/ 	.short	0x0000
        /*0044*/ 	.byte	0x00, 0xf5, 0x21, 0x00


	//----- nvinfo : EIATTR_SPARSE_MMA_MASK
	.align		4
.L_221:
        /*0048*/ 	.byte	0x03, 0x50
        /*004a*/ 	.short	0x0000


	//----- nvinfo : EIATTR_MAXREG_COUNT
	.align		4
        /*004c*/ 	.byte	0x03, 0x1b
        /*004e*/ 	.short	0x00ff


	//----- nvinfo : EIATTR_MERCURY_ISA_VERSION
	.align		4
        /*0050*/ 	.byte	0x03, 0x5f
        /*0052*/ 	.short	0x0101


	//----- nvinfo : EIATTR_VRC_CTA_INIT_COUNT
	.align		4
        /*0054*/ 	.byte	0x02, 0x4a
	.zero		1
	.zero		1


	//----- nvinfo : EIATTR_EXIT_INSTR_OFFSETS
	.align		4
        /*0058*/ 	.byte	0x04, 0x1c
        /*005a*/ 	.short	(.L_223 - .L_222)


	//   ....[0]....
.L_222:
        /*005c*/ 	.word	0x000000c0


	//   ....[1]....
        /*0060*/ 	.word	0x00000100


	//   ....[2]....
        /*0064*/ 	.word	0x00000480


	//----- nvinfo : EIATTR_CRS_STACK_SIZE
	.align		4
.L_223:
        /*0068*/ 	.byte	0x04, 0x1e
        /*006a*/ 	.short	(.L_225 - .L_224)
.L_224:
        /*006c*/ 	.word	0x00000000


	//----- nvinfo : EIATTR_CBANK_PARAM_SIZE
	.align		4
.L_225:
        /*0070*/ 	.byte	0x03, 0x19
        /*0072*/ 	.short	0x0018


	//----- nvinfo : EIATTR_PARAM_CBANK
	.align		4
        /*0074*/ 	.byte	0x04, 0x0a
        /*0076*/ 	.short	(.L_227 - .L_226)
	.align		4
.L_226:
        /*0078*/ 	.word	index@(.nv.constant0._Z18gpu_diag_normalizePdS_ii)
        /*007c*/ 	.short	0x0380
        /*007e*/ 	.short	0x0018


	//----- nvinfo : EIATTR_SW_WAR
	.align		4
.L_227:
        /*0080*/ 	.byte	0x04, 0x36
        /*0082*/ 	.short	(.L_229 - .L_228)
.L_228:
        /*0084*/ 	.word	0x00000008
.L_229:


//--------------------- .nv.info._Z20gpu_nodiag_normalizePdS_ii --------------------------
	.section	.nv.info._Z20gpu_nodiag_normalizePdS_ii,"",@"SHT_CUDA_INFO"
	.sectionflags	@""
	.align	4


	//----- nvinfo : EIATTR_CUDA_API_VERSION
	.align		4
        /*0000*/ 	.byte	0x04, 0x37
        /*0002*/ 	.short	(.L_231 - .L_230)
.L_230:
        /*0004*/ 	.word	0x00000082


	//----- nvinfo : EIATTR_KPARAM_INFO
	.align		4
.L_231:
        /*0008*/ 	.byte	0x04, 0x17
        /*000a*/ 	.short	(.L_233 - .L_232)
.L_232:
        /*000c*/ 	.word	0x00000000
        /*0010*/ 	.short	0x0003
        /*0012*/ 	.short	0x0014
        /*0014*/ 	.byte	0x00, 0xf0, 0x11, 0x00


	//----- nvinfo : EIATTR_KPARAM_INFO
	.align		4
.L_233:
        /*0018*/ 	.byte	0x04, 0x17
        /*001a*/ 	.short	(.L_235 - .L_234)
.L_234:
        /*001c*/ 	.word	0x00000000
        /*0020*/ 	.short	0x0002
        /*0022*/ 	.short	0x0010
        /*0024*/ 	.byte	0x00, 0xf0, 0x11, 0x00


	//----- nvinfo : EIATTR_KPARAM_INFO
	.align		4
.L_235:
        /*0028*/ 	.byte	0x04, 0x17
        /*002a*/ 	.short	(.L_237 - .L_236)
.L_236:
        /*002c*/ 	.word	0x00000000
        /*0030*/ 	.short	0x0001
        /*0032*/ 	.short	0x0008
        /*0034*/ 	.byte	0x00, 0xf5, 0x21, 0x00


	//----- nvinfo : EIATTR_KPARAM_INFO
	.align		4
.L_237:
        /*0038*/ 	.byte	0x04, 0x17
        /*003a*/ 	.short	(.L_239 - .L_238)
.L_238:
        /*003c*/ 	.word	0x00000000
        /*0040*/ 	.short	0x0000
        /*0042*/ 	.short	0x0000
        /*0044*/ 	.byte	0x00, 0xf5, 0x21, 0x00


	//----- nvinfo : EIATTR_SPARSE_MMA_MASK
	.align		4
.L_239:
        /*0048*/ 	.byte	0x03, 0x50
        /*004a*/ 	.short	0x0000


	//----- nvinfo : EIATTR_MAXREG_COUNT
	.align		4
        /*004c*/ 	.byte	0x03, 0x1b
        /*004e*/ 	.short	0x00ff


	//----- nvinfo : EIATTR_MERCURY_ISA_VERSION
	.align		4
        /*0050*/ 	.byte	0x03, 0x5f
        /*0052*/ 	.short	0x0101


	//----- nvinfo : EIATTR_VRC_CTA_INIT_COUNT
	.align		4
        /*0054*/ 	.byte	0x02, 0x4a
	.zero		1
	.zero		1


	//----- nvinfo : EIATTR_EXIT_INSTR_OFFSETS
	.align		4
        /*0058*/ 	.byte	0x04, 0x1c
        /*005a*/ 	.short	(.L_241 - .L_240)


	//   ....[0]....
.L_240:
        /*005c*/ 	.word	0x000000c0


	//   ....[1]....
        /*0060*/ 	.word	0x00000100


	//   ....[2]....
        /*0064*/ 	.word	0x000004c0


	//----- nvinfo : EIATTR_CRS_STACK_SIZE
	.align		4
.L_241:
        /*0068*/ 	.byte	0x04, 0x1e
        /*006a*/ 	.short	(.L_243 - .L_242)
.L_242:
        /*006c*/ 	.word	0x00000000


	//----- nvinfo : EIATTR_CBANK_PARAM_SIZE
	.align		4
.L_243:
        /*0070*/ 	.byte	0x03, 0x19
        /*0072*/ 	.short	0x0018


	//----- nvinfo : EIATTR_PARAM_CBANK
	.align		4
        /*0074*/ 	.byte	0x04, 0x0a
        /*0076*/ 	.short	(.L_245 - .L_244)
	.align		4
.L_244:
        /*0078*/ 	.word	index@(.nv.constant0._Z20gpu_nodiag_normalizePdS_ii)
        /*007c*/ 	.short	0x0380
        /*007e*/ 	.short	0x0018


	//----- nvinfo : EIATTR_SW_WAR
	.align		4
.L_245:
        /*0080*/ 	.byte	0x04, 0x36
        /*0082*/ 	.short	(.L_247 - .L_246)
.L_246:
        /*0084*/ 	.word	0x00000008
.L_247:


//--------------------- .nv.callgraph             --------------------------
	.section	.nv.callgraph,"",@"SHT_CUDA_CALLGRAPH"
	.align	4
	.sectionentsize	8
	.align		4
        /*0000*/ 	.word	0x00000000
	.align		4
        /*0004*/ 	.word	0xffffffff
	.align		4
        /*0008*/ 	.word	0x00000000
	.align		4
        /*000c*/ 	.word	0xfffffffe
	.align		4
        /*0010*/ 	.word	0x00000000
	.align		4
        /*0014*/ 	.word	0xfffffffd
	.align		4
        /*0018*/ 	.word	0x00000000
	.align		4
        /*001c*/ 	.word	0xfffffffc


//--------------------- .text._Z15gpu_matrix_normPdS_ii --------------------------
	.section	.text._Z15gpu_matrix_normPdS_ii,"ax",@progbits
	.align	128
        .global         _Z15gpu_matrix_normPdS_ii
        .type           _Z15gpu_matrix_normPdS_ii,@function
        .size           _Z15gpu_matrix_normPdS_ii,(.L_x_63 - _Z15gpu_matrix_normPdS_ii)
        .other          _Z15gpu_matrix_normPdS_ii,@"STO_CUDA_ENTRY STV_DEFAULT"
_Z15gpu_matrix_normPdS_ii:
.text._Z15gpu_matrix_normPdS_ii:
[----:B------:R-:W-:Y:S01]  /*0000*/  LDC R1, c[0x0][0x37c] ;  /* 0x0000df00ff017b82 */ /* 0x000fe20000000800 */
[----:B------:R-:W0:Y:S07]  /*0010*/  S2R R5, SR_TID.Y ;  /* 0x0000000000057919 */ /* 0x000e2e0000002200 */
[----:B------:R-:W0:Y:S01]  /*0020*/  S2UR UR6, SR_CTAID.Y ;  /* 0x00000000000679c3 */ /* 0x000e220000002600 */
[----:B------:R-:W1:Y:S01]  /*0030*/  LDCU.64 UR4, c[0x0][0x358] ;  /* 0x00006b00ff0477ac */ /* 0x000e620008000a00 */
[----:B------:R-:W-:Y:S01]  /*0040*/  BSSY.RECONVERGENT B0, `(.L_x_0) ;  /* 0x000007d000007945 */ /* 0x000fe20003800200 */
[----:B------:R-:W-:-:S05]  /*0050*/  CS2R R8, SRZ ;  /* 0x0000000000087805 */ /* 0x000fca000001ff00 */
[----:B------:R-:W0:Y:S08]  /*0060*/  LDC R0, c[0x0][0x364] ;  /* 0x0000d900ff007b82 */ /* 0x000e300000000800 */
[----:B------:R-:W2:Y:S01]  /*0070*/  LDC.64 R2, c[0x0][0x390] ;  /* 0x0000e400ff027b82 */ /* 0x000ea20000000a00 */
[----:B0-----:R-:W-:Y:S01]  /*0080*/  IMAD R0, R0, UR6, R5 ;  /* 0x0000000600007c24 */ /* 0x001fe2000f8e0205 */
[----:B--2---:R-:W-:-:S04]  /*0090*/  ISETP.GE.AND P0, PT, R3, 0x1, PT ;  /* 0x000000010300780c */ /* 0x004fc80003f06270 */
[----:B------:R-:W-:-:S13]  /*00a0*/  ISETP.GE.OR P0, PT, R0, R2, !P0 ;  /* 0x000000020000720c */ /* 0x000fda0004706670 */
[----:B-1----:R-:W-:Y:S05]  /*00b0*/  @P0 BRA `(.L_x_1) ;  /* 0x0000000400d40947 */ /* 0x002fea0003800000 */
[C---:B------:R-:W-:Y:S01]  /*00c0*/  ISETP.GE.U32.AND P1, PT, R3.reuse, 0x10, PT ;  /* 0x000000100300780c */ /* 0x040fe20003f26070 */
[----:B------:R-:W-:Y:S01]  /*00d0*/  IMAD R4, R0, R3, RZ ;  /* 0x0000000300047224 */ /* 0x000fe200078e02ff */
[----:B------:R-:W-:Y:S01]  /*00e0*/  LOP3.LUT R2, R3, 0xf, RZ, 0xc0, !PT ;  /* 0x0000000f03027812 */ /* 0x000fe200078ec0ff */
[----:B------:R-:W-:Y:S01]  /*00f0*/  IMAD.MOV.U32 R5, RZ, RZ, RZ ;  /* 0x000000ffff057224 */ /* 0x000fe200078e00ff */
[----:B------:R-:W-:Y:S02]  /*0100*/  CS2R R8, SRZ ;  /* 0x0000000000087805 */ /* 0x000fe4000001ff00 */
[----:B------:R-:W-:-:S07]  /*0110*/  ISETP.NE.AND P0, PT, R2, RZ, PT ;  /* 0x000000ff0200720c */ /* 0x000fce0003f05270 */
[----:B------:R-:W-:Y:S06]  /*0120*/  @!P1 BRA `(.L_x_2) ;  /* 0x0000000000b09947 */ /* 0x000fec0003800000 */
[----:B------:R-:W0:Y:S01]  /*0130*/  LDC.64 R6, c[0x0][0x380] ;  /* 0x0000e000ff067b82 */ /* 0x000e220000000a00 */
[----:B------:R-:W-:Y:S02]  /*0140*/  LOP3.LUT R5, R3, 0x7ffffff0, RZ, 0xc0, !PT ;  /* 0x7ffffff003057812 */ /* 0x000fe400078ec0ff */
[----:B------:R-:W-:-:S03]  /*0150*/  CS2R R8, SRZ ;  /* 0x0000000000087805 */ /* 0x000fc6000001ff00 */
[----:B------:R-:W-:Y:S02]  /*0160*/  IMAD.MOV R26, RZ, RZ, -R5 ;  /* 0x000000ffff1a7224 */ /* 0x000fe400078e0a05 */
[----:B0-----:R-:W-:-:S03]  /*0170*/  IMAD.WIDE.U32 R6, R4, 0x8, R6 ;  /* 0x0000000804067825 */ /* 0x001fc600078e0006 */
[----:B------:R-:W-:-:S05]  /*0180*/  IADD3 R6, P1, PT, R6, 0x40, RZ ;  /* 0x0000004006067810 */ /* 0x000fca0007f3e0ff */
[----:B------:R-:W-:-:S08]  /*0190*/  IMAD.X R7, RZ, RZ, R7, P1 ;  /* 0x000000ffff077224 */ /* 0x000fd000008e0607 */
.L_x_3:
[----:B------:R-:W2:Y:S04]  /*01a0*/  LDG.E.64 R10, desc[UR4][R6.64+-0x40] ;  /* 0xffffc004060a7981 */ /* 0x000ea8000c1e1b00 */
[----:B------:R-:W3:Y:S04]  /*01b0*/  LDG.E.64 R12, desc[UR4][R6.64+-0x38] ;  /* 0xffffc804060c7981 */ /* 0x000ee8000c1e1b00 */
[----:B------:R-:W4:Y:S04]  /*01c0*/  LDG.E.64 R14, desc[UR4][R6.64+-0x30] ;  /* 0xffffd004060e7981 */ /* 0x000f28000c1e1b00 */
[----:B------:R-:W5:Y:S04]  /*01d0*/  LDG.E.64 R16, desc[UR4][R6.64+-0x28] ;  /* 0xffffd80406107981 */ /* 0x000f68000c1e1b00 */
[----:B------:R-:W5:Y:S04]  /*01e0*/  LDG.E.64 R18, desc[UR4][R6.64+-0x20] ;  /* 0xffffe00406127981 */ /* 0x000f68000c1e1b00 */
[----:B------:R-:W5:Y:S04]  /*01f0*/  LDG.E.64 R20, desc[UR4][R6.64+-0x18] ;  /* 0xffffe80406147981 */ /* 0x000f68000c1e1b00 */
[----:B------:R-:W5:Y:S04]  /*0200*/  LDG.E.64 R24, desc[UR4][R6.64+-0x10] ;  /* 0xfffff00406187981 */ /* 0x000f68000c1e1b00 */
[----:B------:R-:W5:Y:S01]  /*0210*/  LDG.E.64 R22, desc[UR4][R6.64+-0x8] ;  /* 0xfffff80406167981 */ /* 0x000f62000c1e1b00 */
[----:B--2---:R-:W-:-:S03]  /*0220*/  DFMA R10, R10, R10, R8 ;  /* 0x0000000a0a0a722b */ /* 0x004fc60000000008 */
[----:B------:R-:W2:Y:S05]  /*0230*/  LDG.E.64 R8, desc[UR4][R6.64] ;  /* 0x0000000406087981 */ /* 0x000eaa000c1e1b00 */
[----:B---3--:R-:W-:Y:S02]  /*0240*/  DFMA R12, R12, R12, R10 ;  /* 0x0000000c0c0c722b */ /* 0x008fe4000000000a */
[----:B------:R-:W3:Y:S06]  /*0250*/  LDG.E.64 R10, desc[UR4][R6.64+0x8] ;  /* 0x00000804060a7981 */ /* 0x000eec000c1e1b00 */
[----:B----4-:R-:W-:-:S02]  /*0260*/  DFMA R14, R14, R14, R12 ;  /* 0x0000000e0e0e722b */ /* 0x010fc4000000000c */
[----:B------:R-:W4:Y:S06]  /*0270*/  LDG.E.64 R12, desc[UR4][R6.64+0x10] ;  /* 0x00001004060c7981 */ /* 0x000f2c000c1e1b00 */
[----:B-----5:R-:W-:Y:S02]  /*0280*/  DFMA R16, R16, R16, R14 ;  /* 0x000000101010722b */ /* 0x020fe4000000000e */
[----:B------:R-:W5:Y:S06]  /*0290*/  LDG.E.64 R14, desc[UR4][R6.64+0x18] ;  /* 0x00001804060e7981 */ /* 0x000f6c000c1e1b00 */
[----:B------:R-:W-:-:S02]  /*02a0*/  DFMA R18, R18, R18, R16 ;  /* 0x000000121212722b */ /* 0x000fc40000000010 */
[----:B------:R-:W5:Y:S06]  /*02b0*/  LDG.E.64 R16, desc[UR4][R6.64+0x20] ;  /* 0x0000200406107981 */ /* 0x000f6c000c1e1b00 */
[----:B------:R-:W-:Y:S02]  /*02c0*/  DFMA R20, R20, R20, R18 ;  /* 0x000000141414722b */ /* 0x000fe40000000012 */
[----:B------:R-:W5:Y:S06]  /*02d0*/  LDG.E.64 R18, desc[UR4][R6.64+0x28] ;  /* 0x0000280406127981 */ /* 0x000f6c000c1e1b00 */
[----:B------:R-:W-:-:S02]  /*02e0*/  DFMA R24, R24, R24, R20 ;  /* 0x000000181818722b */ /* 0x000fc40000000014 */
[----:B------:R-:W5:Y:S06]  /*02f0*/  LDG.E.64 R20, desc[UR4][R6.64+0x30] ;  /* 0x0000300406147981 */ /* 0x000f6c000c1e1b00 */
[----:B------:R-:W-:Y:S02]  /*0300*/  DFMA R22, R22, R22, R24 ;  /* 0x000000161616722b */ /* 0x000fe40000000018 */
[----:B------:R0:W5:Y:S01]  /*0310*/  LDG.E.64 R24, desc[UR4][R6.64+0x38] ;  /* 0x0000380406187981 */ /* 0x000162000c1e1b00 */
[----:B------:R-:W-:-:S05]  /*0320*/  VIADD R26, R26, 0x10 ;  /* 0x000000101a1a7836 */ /* 0x000fca0000000000 */
[----:B------:R-:W-:Y:S02]  /*0330*/  ISETP.NE.AND P1, PT, R26, RZ, PT ;  /* 0x000000ff1a00720c */ /* 0x000fe40003f25270 */
[----:B0-----:R-:W-:-:S05]  /*0340*/  IADD3 R6, P2, PT, R6, 0x80, RZ ;  /* 0x0000008006067810 */ /* 0x001fca0007f5e0ff */
[----:B------:R-:W-:Y:S01]  /*0350*/  IMAD.X R7, RZ, RZ, R7, P2 ;  /* 0x000000ffff077224 */ /* 0x000fe200010e0607 */
[----:B--2---:R-:W-:-:S08]  /*0360*/  DFMA R22, R8, R8, R22 ;  /* 0x000000080816722b */ /* 0x004fd00000000016 */
[----:B---3--:R-:W-:-:S08]  /*0370*/  DFMA R22, R10, R10, R22 ;  /* 0x0000000a0a16722b */ /* 0x008fd00000000016 */
[----:B----4-:R-:W-:-:S08]  /*0380*/  DFMA R22, R12, R12, R22 ;  /* 0x0000000c0c16722b */ /* 0x010fd00000000016 */
[----:B-----5:R-:W-:-:S08]  /*0390*/  DFMA R22, R14, R14, R22 ;  /* 0x0000000e0e16722b */ /* 0x020fd00000000016 */
[----:B------:R-:W-:-:S08]  /*03a0*/  DFMA R22, R16, R16, R22 ;  /* 0x000000101016722b */ /* 0x000fd00000000016 */
[----:B------:R-:W-:-:S08]  /*03b0*/  DFMA R22, R18, R18, R22 ;  /* 0x000000121216722b */ /* 0x000fd00000000016 */
[----:B------:R-:W-:-:S08]  /*03c0*/  DFMA R22, R20, R20, R22 ;  /* 0x000000141416722b */ /* 0x000fd00000000016 */
[----:B------:R-:W-:Y:S01]  /*03d0*/  DFMA R8, R24, R24, R22 ;  /* 0x000000181808722b */ /* 0x000fe20000000016 */
[----:B------:R-:W-:Y:S10]  /*03e0*/  @P1 BRA `(.L_x_3) ;  /* 0xfffffffc006c1947 */ /* 0x000ff4000383ffff */
.L_x_2:
[----:B------:R-:W-:Y:S05]  /*03f0*/  @!P0 BRA `(.L_x_1) ;  /* 0x0000000400048947 */ /* 0x000fea0003800000 */
[----:B------:R-:W-:Y:S02]  /*0400*/  ISETP.GE.U32.AND P1, PT, R2, 0x8, PT ;  /* 0x000000080200780c */ /* 0x000fe40003f26070 */
[----:B------:R-:W-:-:S04]  /*0410*/  LOP3.LUT R26, R3, 0x7, RZ, 0xc0, !PT ;  /* 0x00000007031a7812 */ /* 0x000fc800078ec0ff */
[----:B------:R-:W-:-:S07]  /*0420*/  ISETP.NE.AND P0, PT, R26, RZ, PT ;  /* 0x000000ff1a00720c */ /* 0x000fce0003f05270 */
[----:B------:R-:W-:Y:S06]  /*0430*/  @!P1 BRA `(.L_x_4) ;  /* 0x0000000000649947 */ /* 0x000fec0003800000 */
[----:B------:R-:W0:Y:S01]  /*0440*/  LDC.64 R10, c[0x0][0x380] ;  /* 0x0000e000ff0a7b82 */ /* 0x000e220000000a00 */
[----:B------:R-:W1:Y:S01]  /*0450*/  LDCU.64 UR6, c[0x0][0x380] ;  /* 0x00007000ff0677ac */ /* 0x000e620008000a00 */
[C---:B------:R-:W-:Y:S01]  /*0460*/  IMAD.IADD R7, R4.reuse, 0x1, R5 ;  /* 0x0000000104077824 */ /* 0x040fe200078e0205 */
[----:B------:R-:W-:-:S03]  /*0470*/  IADD3 R2, P1, PT, R4, R5, RZ ;  /* 0x0000000504027210 */ /* 0x000fc60007f3e0ff */
[----:B0-----:R-:W-:-:S04]  /*0480*/  IMAD.WIDE.U32 R10, R7, 0x8, R10 ;  /* 0x00000008070a7825 */ /* 0x001fc800078e000a */
[----:B------:R-:W-:Y:S01]  /*0490*/  IMAD.X R7, RZ, RZ, RZ, P1 ;  /* 0x000000ffff077224 */ /* 0x000fe200008e06ff */
[C---:B-1----:R-:W-:Y:S01]  /*04a0*/  LEA R6, P1, R2.reuse, UR6, 0x3 ;  /* 0x0000000602067c11 */ /* 0x042fe2000f8218ff */
[----:B------:R-:W2:Y:S03]  /*04b0*/  LDG.E.64 R10, desc[UR4][R10.64] ;  /* 0x000000040a0a7981 */ /* 0x000ea6000c1e1b00 */
[----:B------:R-:W-:-:S05]  /*04c0*/  LEA.HI.X R7, R2, UR7, R7, 0x3, P1 ;  /* 0x0000000702077c11 */ /* 0x000fca00088f1c07 */
[----:B------:R-:W3:Y:S04]  /*04d0*/  LDG.E.64 R12, desc[UR4][R6.64+0x8] ;  /* 0x00000804060c7981 */ /* 0x000ee8000c1e1b00 */
[----:B------:R-:W4:Y:S04]  /*04e0*/  LDG.E.64 R14, desc[UR4][R6.64+0x10] ;  /* 0x00001004060e7981 */ /* 0x000f28000c1e1b00 */
[----:B------:R-:W5:Y:S04]  /*04f0*/  LDG.E.64 R16, desc[UR4][R6.64+0x18] ;  /* 0x0000180406107981 */ /* 0x000f68000c1e1b00 */
[----:B------:R-:W5:Y:S04]  /*0500*/  LDG.E.64 R18, desc[UR4][R6.64+0x20] ;  /* 0x0000200406127981 */ /* 0x000f68000c1e1b00 */
[----:B------:R-:W5:Y:S04]  /*0510*/  LDG.E.64 R20, desc[UR4][R6.64+0x28] ;  /* 0x0000280406147981 */ /* 0x000f68000c1e1b00 */
[----:B------:R-:W5:Y:S04]  /*0520*/  LDG.E.64 R22, desc[UR4][R6.64+0x30] ;  /* 0x0000300406167981 */ /* 0x000f68000c1e1b00 */
[----:B------:R-:W5:Y:S01]  /*0530*/  LDG.E.64 R24, desc[UR4][R6.64+0x38] ;  /* 0x0000380406187981 */ /* 0x000f62000c1e1b00 */
[----:B------:R-:W-:Y:S01]  /*0540*/  VIADD R5, R5, 0x8 ;  /* 0x0000000805057836 */ /* 0x000fe20000000000 */
[----:B--2---:R-:W-:-:S08]  /*0550*/  DFMA R8, R10, R10, R8 ;  /* 0x0000000a0a08722b */ /* 0x004fd00000000008 */
[----:B---3--:R-:W-:-:S08]  /*0560*/  DFMA R8, R12, R12, R8 ;  /* 0x0000000c0c08722b */ /* 0x008fd00000000008 */
[----:B----4-:R-:W-:-:S08]  /*0570*/  DFMA R8, R14, R14, R8 ;  /* 0x0000000e0e08722b */ /* 0x010fd00000000008 */
[----:B-----5:R-:W-:-:S08]  /*0580*/  DFMA R8, R16, R16, R8 ;  /* 0x000000101008722b */ /* 0x020fd00000000008 */
[----:B------:R-:W-:-:S08]  /*0590*/  DFMA R8, R18, R18, R8 ;  /* 0x000000121208722b */ /* 0x000fd00000000008 */
[----:B------:R-:W-:-:S08]  /*05a0*/  DFMA R8, R20, R20, R8 ;  /* 0x000000141408722b */ /* 0x000fd00000000008 */
[----:B------:R-:W-:-:S08]  /*05b0*/  DFMA R8, R22, R22, R8 ;  /* 0x000000161608722b */ /* 0x000fd00000000008 */
[----:B------:R-:W-:-:S11]  /*05c0*/  DFMA R8, R24, R24, R8 ;  /* 0x000000181808722b */ /* 0x000fd60000000008 */
.L_x_4:
        /* <DEDUP_REMOVED lines=16> */
[----:B------:R-:W5:Y:S01]  /*06d0*/  LDG.E.64 R16, desc[UR4][R10.64+0x18] ;  /* 0x000018040a107981 */ /* 0x000f62000c1e1b00 */
[----:B------:R-:W-:Y:S01]  /*06e0*/  VIADD R5, R5, 0x4 ;  /* 0x0000000405057836 */ /* 0x000fe20000000000 */
[----:B--2---:R-:W-:-:S08]  /*06f0*/  DFMA R8, R6, R6, R8 ;  /* 0x000000060608722b */ /* 0x004fd00000000008 */
[----:B---3--:R-:W-:-:S08]  /*0700*/  DFMA R8, R12, R12, R8 ;  /* 0x0000000c0c08722b */ /* 0x008fd00000000008 */
[----:B----4-:R-:W-:-:S08]  /*0710*/  DFMA R8, R14, R14, R8 ;  /* 0x0000000e0e08722b */ /* 0x010fd00000000008 */
[----:B-----5:R-:W-:-:S11]  /*0720*/  DFMA R8, R16, R16, R8 ;  /* 0x000000101008722b */ /* 0x020fd60000000008 */
.L_x_5:
[----:B------:R-:W-:Y:S05]  /*0730*/  @!P0 BRA `(.L_x_1) ;  /* 0x0000000000348947 */ /* 0x000fea0003800000 */
[----:B------:R-:W0:Y:S01]  /*0740*/  LDC.64 R6, c[0x0][0x380] ;  /* 0x0000e000ff067b82 */ /* 0x000e220000000a00 */
[----:B------:R-:W-:-:S04]  /*0750*/  IMAD.IADD R5, R4, 0x1, R5 ;  /* 0x0000000104057824 */ /* 0x000fc800078e0205 */
[----:B0-----:R-:W-:-:S04]  /*0760*/  IMAD.WIDE.U32 R4, R5, 0x8, R6 ;  /* 0x0000000805047825 */ /* 0x001fc800078e0006 */
[----:B------:R-:W-:-:S07]  /*0770*/  IMAD.MOV R6, RZ, RZ, -R3 ;  /* 0x000000ffff067224 */ /* 0x000fce00078e0a03 */
.L_x_6:
[----:B------:R-:W-:Y:S02]  /*0780*/  IMAD.MOV.U32 R2, RZ, RZ, R4 ;  /* 0x000000ffff027224 */ /* 0x000fe400078e0004 */
[----:B------:R-:W-:-:S06]  /*0790*/  IMAD.MOV.U32 R3, RZ, RZ, R5 ;  /* 0x000000ffff037224 */ /* 0x000fcc00078e0005 */
[----:B------:R-:W2:Y:S01]  /*07a0*/  LDG.E.64 R2, desc[UR4][R2.64] ;  /* 0x0000000402027981 */ /* 0x000ea2000c1e1b00 */
[----:B------:R-:W-:Y:S01]  /*07b0*/  VIADD R6, R6, 0x1 ;  /* 0x0000000106067836 */ /* 0x000fe20000000000 */
[----:B------:R-:W-:-:S04]  /*07c0*/  IADD3 R4, P1, PT, R4, 0x8, RZ ;  /* 0x0000000804047810 */ /* 0x000fc80007f3e0ff */
[----:B------:R-:W-:Y:S01]  /*07d0*/  ISETP.NE.AND P0, PT, R6, RZ, PT ;  /* 0x000000ff0600720c */ /* 0x000fe20003f05270 */
[----:B------:R-:W-:Y:S01]  /*07e0*/  IMAD.X R5, RZ, RZ, R5, P1 ;  /* 0x000000ffff057224 */ /* 0x000fe200008e0605 */
[----:B--2---:R-:W-:-:S11]  /*07f0*/  DFMA R8, R2, R2, R8 ;  /* 0x000000020208722b */ /* 0x004fd60000000008 */
[----:B------:R-:W-:Y:S05]  /*0800*/  @P0 BRA `(.L_x_6) ;  /* 0xfffffffc00dc0947 */ /* 0x000fea000383ffff */
.L_x_1:
[----:B------:R-:W-:Y:S05]  /*0810*/  BSYNC.RECONVERGENT B0 ;  /* 0x0000000000007941 */ /* 0x000fea0003800200 */
.L_x_0:
[----:B------:R-:W0:Y:S02]  /*0820*/  LDC.64 R2, c[0x0][0x388] ;  /* 0x0000e200ff027b82 */ /* 0x000e240000000a00 */
[----:B0-----:R-:W-:-:S05]  /*0830*/  IMAD.WIDE.U32 R2, R0, 0x8, R2 ;  /* 0x0000000800027825 */ /* 0x001fca00078e0002 */
[----:B------:R-:W2:Y:S02]  /*0840*/  LDG.E.64 R4, desc[UR4][R2.64] ;  /* 0x0000000402047981 */ /* 0x000ea4000c1e1b00 */
[----:B--2---:R-:W-:-:S07]  /*0850*/  DADD R4, R4, R8 ;  /* 0x0000000004047229 */ /* 0x004fce0000000008 */
[----:B------:R-:W-:Y:S01]  /*0860*/  STG.E.64 desc[UR4][R2.64], R4 ;  /* 0x0000000402007986 */ /* 0x000fe2000c101b04 */
[----:B------:R-:W-:Y:S05]  /*0870*/  EXIT ;  /* 0x000000000000794d */ /* 0x000fea0003800000 */
.L_x_7:
[----:B------:R-:W-:-:S00]  /*0880*/  BRA `(.L_x_7) ;  /* 0xfffffffc00fc7947 */ /* 0x000fc0000383ffff */
[----:B------:R-:W-:-:S00]  /*0890*/  NOP ;  /* 0x0000000000007918 */ /* 0x000fc00000000000 */
        /* <DEDUP_REMOVED lines=14> */
.L_x_63:


//--------------------- .text._Z20gpu_matrix_transposePiS_jj --------------------------
	.section	.text._Z20gpu_matrix_transposePiS_jj,"ax",@progbits
	.align	128
        .global         _Z20gpu_matrix_transposePiS_jj
        .type           _Z20gpu_matrix_transposePiS_jj,@function
        .size           _Z20gpu_matrix_transposePiS_jj,(.L_x_64 - _Z20gpu_matrix_transposePiS_jj)
        .other          _Z20gpu_matrix_transposePiS_jj,@"STO_CUDA_ENTRY STV_DEFAULT"
_Z20gpu_matrix_transposePiS_jj:
.text._Z20gpu_matrix_transposePiS_jj:
[----:B------:R-:W-:Y:S01]  /*0000*/  LDC R1, c[0x0][0x37c] ;  /* 0x0000df00ff017b82 */ /* 0x000fe20000000800 */
[----:B------:R-:W0:Y:S07]  /*0010*/  S2R R2, SR_TID.Y ;  /* 0x0000000000027919 */ /* 0x000e2e0000002200 */
[----:B------:R-:W1:Y:S01]  /*0020*/  LDC R0, c[0x0][0x360] ;  /* 0x0000d800ff007b82 */ /* 0x000e620000000800 */
[----:B------:R-:W2:Y:S01]  /*0030*/  LDCU.64 UR6, c[0x0][0x390] ;  /* 0x00007200ff0677ac */ /* 0x000ea20008000a00 */
[----:B------:R-:W1:Y:S06]  /*0040*/  S2R R3, SR_TID.X ;  /* 0x0000000000037919 */ /* 0x000e6c0000002100 */
[----:B------:R-:W0:Y:S08]  /*0050*/  S2UR UR5, SR_CTAID.Y ;  /* 0x00000000000579c3 */ /* 0x000e300000002600 */
[----:B------:R-:W0:Y:S08]  /*0060*/  LDC R7, c[0x0][0x364] ;  /* 0x0000d900ff077b82 */ /* 0x000e300000000800 */
[----:B------:R-:W1:Y:S01]  /*0070*/  S2UR UR4, SR_CTAID.X ;  /* 0x00000000000479c3 */ /* 0x000e620000002500 */
[----:B0-----:R-:W-:-:S05]  /*0080*/  IMAD R7, R7, UR5, R2 ;  /* 0x0000000507077c24 */ /* 0x001fca000f8e0202 */
[----:B--2---:R-:W-:Y:S01]  /*0090*/  ISETP.GE.U32.AND P0, PT, R7, UR6, PT ;  /* 0x0000000607007c0c */ /* 0x004fe2000bf06070 */
[----:B-1----:R-:W-:-:S05]  /*00a0*/  IMAD R0, R0, UR4, R3 ;  /* 0x0000000400007c24 */ /* 0x002fca000f8e0203 */
[----:B------:R-:W-:-:S13]  /*00b0*/  ISETP.GE.U32.OR P0, PT, R0, UR7, P0 ;  /* 0x0000000700007c0c */ /* 0x000fda0008706470 */
[----:B------:R-:W-:Y:S05]  /*00c0*/  @P0 EXIT ;  /* 0x000000000000094d */ /* 0x000fea0003800000 */
[----:B------:R-:W0:Y:S01]  /*00d0*/  LDC.64 R2, c[0x0][0x380] ;  /* 0x0000e000ff027b82 */ /* 0x000e220000000a00 */
[----:B------:R-:W1:Y:S01]  /*00e0*/  LDCU.64 UR4, c[0x0][0x358] ;  /* 0x00006b00ff0477ac */ /* 0x000e620008000a00 */
[----:B------:R-:W-:-:S04]  /*00f0*/  IMAD R5, R7, UR7, R0 ;  /* 0x0000000707057c24 */ /* 0x000fc8000f8e0200 */
[----:B0-----:R-:W-:Y:S02]  /*0100*/  IMAD.WIDE.U32 R2, R5, 0x4, R2 ;  /* 0x0000000405027825 */ /* 0x001fe400078e0002 */
[----:B------:R-:W0:Y:S04]  /*0110*/  LDC.64 R4, c[0x0][0x388] ;  /* 0x0000e200ff047b82 */ /* 0x000e280000000a00 */
[----:B-1----:R-:W2:Y:S01]  /*0120*/  LDG.E R3, desc[UR4][R2.64] ;  /* 0x0000000402037981 */ /* 0x002ea2000c1e1900 */
[----:B------:R-:W-:-:S04]  /*0130*/  IMAD R7, R0, UR6, R7 ;  /* 0x0000000600077c24 */ /* 0x000fc8000f8e0207 */
[----:B0-----:R-:W-:-:S05]  /*0140*/  IMAD.WIDE.U32 R4, R7, 0x4, R4 ;  /* 0x0000000407047825 */ /* 0x001fca00078e0004 */
[----:B--2---:R-:W-:Y:S01]  /*0150*/  STG.E desc[UR4][R4.64], R3 ;  /* 0x0000000304007986 */ /* 0x004fe2000c101904 */
[----:B------:R-:W-:Y:S05]  /*0160*/  EXIT ;  /* 0x000000000000794d */ /* 0x000fea0003800000 */
.L_x_8:
        /* <DEDUP_REMOVED lines=9> */
.L_x_64:


//--------------------- .text._Z22gpu_square_matrix_multPdS_S_i --------------------------
	.section	.text._Z22gpu_square_matrix_multPdS_S_i,"ax",@progbits
	.align	128
        .global         _Z22gpu_square_matrix_multPdS_S_i
        .type           _Z22gpu_square_matrix_multPdS_S_i,@function
        .size           _Z22gpu_square_matrix_multPdS_S_i,(.L_x_65 - _Z22gpu_square_matrix_multPdS_S_i)
        .other          _Z22gpu_square_matrix_multPdS_S_i,@"STO_CUDA_ENTRY STV_DEFAULT"
_Z22gpu_square_matrix_multPdS_S_i:
.text._Z22gpu_square_matrix_multPdS_S_i:
[----:B------:R-:W-:Y:S01]  /*0000*/  LDC R1, c[0x0][0x37c] ;  /* 0x0000df00ff017b82 */ /* 0x000fe20000000800 */
[----:B------:R-:W0:Y:S07]  /*0010*/  S2R R3, SR_TID.Y ;  /* 0x0000000000037919 */ /* 0x000e2e0000002200 */
[----:B------:R-:W1:Y:S01]  /*0020*/  S2UR UR6, SR_CgaCtaId ;  /* 0x00000000000679c3 */ /* 0x000e620000008800 */
[----:B------:R-:W2:Y:S01]  /*0030*/  LDCU UR9, c[0x0][0x398] ;  /* 0x00007300ff0977ac */ /* 0x000ea20008000800 */
[----:B------:R-:W-:Y:S01]  /*0040*/  CS2R R10, SRZ ;  /* 0x00000000000a7805 */ /* 0x000fe2000001ff00 */
[----:B------:R-:W3:Y:S01]  /*0050*/  S2R R6, SR_TID.X ;  /* 0x0000000000067919 */ /* 0x000ee20000002100 */
[----:B------:R-:W-:Y:S01]  /*0060*/  UMOV UR4, 0x400 ;  /* 0x0000040000047882 */ /* 0x000fe20000000000 */
[----:B------:R-:W4:Y:S01]  /*0070*/  LDCU UR7, c[0x0][0x370] ;  /* 0x00006e00ff0777ac */ /* 0x000f220008000800 */
[----:B------:R-:W5:Y:S02]  /*0080*/  S2R R16, SR_CTAID.Y ;  /* 0x0000000000107919 */ /* 0x000f640000002600 */
[----:B------:R-:W5:Y:S01]  /*0090*/  LDC R0, c[0x0][0x398] ;  /* 0x0000e600ff007b82 */ /* 0x000f620000000800 */
[----:B------:R-:W-:Y:S01]  /*00a0*/  UIADD3 UR5, UPT, UPT, UR4, 0x2000, URZ ;  /* 0x0000200004057890 */ /* 0x000fe2000fffe0ff */
[----:B------:R-:W5:Y:S01]  /*00b0*/  S2R R2, SR_CTAID.X ;  /* 0x0000000000027919 */ /* 0x000f620000002500 */
[----:B------:R-:W0:Y:S05]  /*00c0*/  LDCU.64 UR10, c[0x0][0x358] ;  /* 0x00006b00ff0a77ac */ /* 0x000e2a0008000a00 */
[----:B------:R-:W5:Y:S01]  /*00d0*/  LDC.64 R18, c[0x0][0x380] ;  /* 0x0000e000ff127b82 */ /* 0x000f620000000a00 */
[----:B--2---:R-:W-:-:S02]  /*00e0*/  UIMAD UR8, UR9, UR9, URZ ;  /* 0x00000009090872a4 */ /* 0x004fc4000f8e02ff */
[----:B-1----:R-:W-:Y:S02]  /*00f0*/  ULEA UR4, UR6, UR4, 0x18 ;  /* 0x0000000406047291 */ /* 0x002fe4000f8ec0ff */
[----:B------:R-:W-:Y:S02]  /*0100*/  ULEA UR5, UR6, UR5, 0x18 ;  /* 0x0000000506057291 */ /* 0x000fe4000f8ec0ff */
[----:B----4-:R-:W-:Y:S02]  /*0110*/  UIADD3 UR6, UPT, UPT, -UR7, URZ, URZ ;  /* 0x000000ff07067290 */ /* 0x010fe4000fffe1ff */
[C---:B0-----:R-:W-:Y:S01]  /*0120*/  LEA R7, R3.reuse, UR4, 0x8 ;  /* 0x0000000403077c11 */ /* 0x041fe2000f8e40ff */
[----:B---3--:R-:W-:Y:S01]  /*0130*/  IMAD R5, R3, UR9, R6 ;  /* 0x0000000903057c24 */ /* 0x008fe2000f8e0206 */
[----:B------:R-:W-:Y:S01]  /*0140*/  LEA R4, R6, UR5, 0x3 ;  /* 0x0000000506047c11 */ /* 0x000fe2000f8e18ff */
[----:B-----5:R-:W-:-:S03]  /*0150*/  IMAD R16, R16, 0x20, R3 ;  /* 0x0000002010107824 */ /* 0x020fc600078e0203 */
[----:B------:R-:W-:Y:S01]  /*0160*/  LEA R3, R3, R4, 0x8 ;  /* 0x0000000403037211 */ /* 0x000fe200078e40ff */
[C---:B------:R-:W-:Y:S01]  /*0170*/  IMAD R5, R2.reuse, 0x20, R5 ;  /* 0x0000002002057824 */ /* 0x040fe200078e0205 */
[----:B------:R-:W-:Y:S01]  /*0180*/  LEA R17, R2, R6, 0x5 ;  /* 0x0000000602117211 */ /* 0x000fe200078e28ff */
[----:B------:R-:W-:Y:S02]  /*0190*/  IMAD R2, R16, UR9, R6 ;  /* 0x0000000910027c24 */ /* 0x000fe4000f8e0206 */
[----:B------:R-:W-:-:S07]  /*01a0*/  IMAD R6, R6, 0x8, R7 ;  /* 0x0000000806067824 */ /* 0x000fce00078e0207 */
.L_x_9:
[----:B------:R-:W-:Y:S02]  /*01b0*/  ISETP.GE.AND P1, PT, R5, UR8, PT ;  /* 0x0000000805007c0c */ /* 0x000fe4000bf26270 */
[----:B------:R-:W-:Y:S02]  /*01c0*/  CS2R R28, SRZ ;  /* 0x00000000001c7805 */ /* 0x000fe4000001ff00 */
[C---:B------:R-:W-:Y:S01]  /*01d0*/  ISETP.GE.AND P0, PT, R2.reuse, UR8, PT ;  /* 0x0000000802007c0c */ /* 0x040fe2000bf06270 */
[----:B------:R-:W-:Y:S01]  /*01e0*/  IMAD.WIDE R24, R2, 0x8, R18 ;  /* 0x0000000802187825 */ /* 0x000fe200078e0212 */
[----:B------:R-:W-:-:S07]  /*01f0*/  CS2R R26, SRZ ;  /* 0x00000000001a7805 */ /* 0x000fce000001ff00 */
[----:B------:R-:W0:Y:S04]  /*0200*/  @!P1 LDC.64 R8, c[0x0][0x388] ;  /* 0x0000e200ff089b82 */ /* 0x000e280000000a00 */
[----:B------:R-:W2:Y:S01]  /*0210*/  @!P0 LDG.E.64 R28, desc[UR10][R24.64] ;  /* 0x0000000a181c8981 */ /* 0x000ea2000c1e1b00 */
[----:B0-----:R-:W-:-:S05]  /*0220*/  @!P1 IMAD.WIDE R20, R5, 0x8, R8 ;  /* 0x0000000805149825 */ /* 0x001fca00078e0208 */
[----:B------:R-:W3:Y:S04]  /*0230*/  @!P1 LDG.E.64 R26, desc[UR10][R20.64] ;  /* 0x0000000a141a9981 */ /* 0x000ee8000c1e1b00 */
[----:B--2---:R-:W-:Y:S04]  /*0240*/  STS.64 [R6], R28 ;  /* 0x0000001c06007388 */ /* 0x004fe80000000a00 */
[----:B---3--:R-:W-:Y:S01]  /*0250*/  STS.64 [R3], R26 ;  /* 0x0000001a03007388 */ /* 0x008fe20000000a00 */
[----:B------:R-:W-:Y:S06]  /*0260*/  BAR.SYNC.DEFER_BLOCKING 0x0 ;  /* 0x0000000000007b1d */ /* 0x000fec0000010000 */
[----:B------:R-:W-:Y:S04]  /*0270*/  LDS.64 R8, [R4] ;  /* 0x0000000004087984 */ /* 0x000fe80000000a00 */
[----:B------:R-:W0:Y:S04]  /*0280*/  LDS.128 R12, [R7] ;  /* 0x00000000070c7984 */ /* 0x000e280000000c00 */
[----:B------:R-:W1:Y:S04]  /*0290*/  LDS.64 R20, [R4+0x100] ;  /* 0x0001000004147984 */ /* 0x000e680000000a00 */
[----:B------:R-:W-:Y:S04]  /*02a0*/  LDS.64 R22, [R4+0x200] ;  /* 0x0002000004167984 */ /* 0x000fe80000000a00 */
[----:B------:R-:W-:Y:S01]  /*02b0*/  LDS.64 R24, [R4+0x400] ;  /* 0x0004000004187984 */ /* 0x000fe20000000a00 */
[----:B0-----:R-:W-:-:S03]  /*02c0*/  DFMA R12, R12, R8, R10 ;  /* 0x000000080c0c722b */ /* 0x001fc6000000000a */
[----:B------:R-:W0:Y:S05]  /*02d0*/  LDS.128 R8, [R7+0x10] ;  /* 0x0000100007087984 */ /* 0x000e2a0000000c00 */
[----:B-1----:R-:W-:Y:S01]  /*02e0*/  DFMA R14, R20, R14, R12 ;  /* 0x0000000e140e722b */ /* 0x002fe2000000000c */
[----:B------:R-:W1:Y:S07]  /*02f0*/  LDS.64 R20, [R4+0x300] ;  /* 0x0003000004147984 */ /* 0x000e6e0000000a00 */
[----:B0-----:R-:W-:-:S02]  /*0300*/  DFMA R8, R8, R22, R14 ;  /* 0x000000160808722b */ /* 0x001fc4000000000e */
[----:B------:R-:W0:Y:S04]  /*0310*/  LDS.128 R12, [R7+0x20] ;  /* 0x00002000070c7984 */ /* 0x000e280000000c00 */
[----:B------:R-:W-:Y:S02]  /*0320*/  LDS.64 R22, [R4+0x600] ;  /* 0x0006000004167984 */ /* 0x000fe40000000a00 */
[----:B-1----:R-:W-:Y:S02]  /*0330*/  DFMA R10, R20, R10, R8 ;  /* 0x0000000a140a722b */ /* 0x002fe40000000008 */
[----:B------:R-:W1:Y:S06]  /*0340*/  LDS.64 R20, [R4+0x500] ;  /* 0x0005000004147984 */ /* 0x000e6c0000000a00 */
        /* <DEDUP_REMOVED lines=57> */
[----:B------:R-:W2:Y:S02]  /*06e0*/  LDS.64 R22, [R4+0x1d00] ;  /* 0x001d000004167984 */ /* 0x000ea40000000a00 */
[----:B-1----:R-:W-:Y:S02]  /*06f0*/  DFMA R10, R20, R10, R8 ;  /* 0x0000000a140a722b */ /* 0x002fe40000000008 */
[----:B------:R-:W-:Y:S06]  /*0700*/  LDS.64 R20, [R4+0x1e00] ;  /* 0x001e000004147984 */ /* 0x000fec0000000a00 */
[----:B0-----:R-:W-:-:S02]  /*0710*/  DFMA R24, R12, R24, R10 ;  /* 0x000000180c18722b */ /* 0x001fc4000000000a */
[----:B------:R-:W0:Y:S04]  /*0720*/  LDS.128 R8, [R7+0xf0] ;  /* 0x0000f00007087984 */ /* 0x000e280000000c00 */
[----:B------:R-:W1:Y:S02]  /*0730*/  LDS.64 R12, [R4+0x1f00] ;  /* 0x001f0000040c7984 */ /* 0x000e640000000a00 */
[----:B--2---:R-:W-:Y:S01]  /*0740*/  DFMA R14, R22, R14, R24 ;  /* 0x0000000e160e722b */ /* 0x004fe20000000018 */
[----:B------:R-:W-:-:S04]  /*0750*/  UIADD3 UR6, UPT, UPT, UR6, 0x1, URZ ;  /* 0x0000000106067890 */ /* 0x000fc8000fffe0ff */
[----:B------:R-:W-:Y:S01]  /*0760*/  UISETP.NE.AND UP0, UPT, UR6, URZ, UPT ;  /* 0x000000ff0600728c */ /* 0x000fe2000bf05270 */
[----:B------:R-:W-:Y:S01]  /*0770*/  VIADD R2, R2, 0x20 ;  /* 0x0000002002027836 */ /* 0x000fe20000000000 */
[----:B------:R-:W-:Y:S01]  /*0780*/  LEA R5, R0, R5, 0x5 ;  /* 0x0000000500057211 */ /* 0x000fe200078e28ff */
[----:B0-----:R-:W-:-:S08]  /*0790*/  DFMA R8, R8, R20, R14 ;  /* 0x000000140808722b */ /* 0x001fd0000000000e */
[----:B-1----:R-:W-:Y:S01]  /*07a0*/  DFMA R10, R12, R10, R8 ;  /* 0x0000000a0c0a722b */ /* 0x002fe20000000008 */
[----:B------:R-:W-:Y:S06]  /*07b0*/  BAR.SYNC.DEFER_BLOCKING 0x0 ;  /* 0x0000000000007b1d */ /* 0x000fec0000010000 */
[----:B------:R-:W-:Y:S05]  /*07c0*/  BRA.U UP0, `(.L_x_9) ;  /* 0xfffffff900787547 */ /* 0x000fea000b83ffff */
[----:B------:R-:W-:-:S04]  /*07d0*/  VIMNMX R3, PT, PT, R16, R17, !PT ;  /* 0x0000001110037248 */ /* 0x000fc80007fe0100 */
[----:B------:R-:W-:-:S13]  /*07e0*/  ISETP.GE.AND P0, PT, R3, R0, PT ;  /* 0x000000000300720c */ /* 0x000fda0003f06270 */
[----:B------:R-:W-:Y:S05]  /*07f0*/  @P0 EXIT ;  /* 0x000000000000094d */ /* 0x000fea0003800000 */
[----:B------:R-:W0:Y:S01]  /*0800*/  LDC.64 R2, c[0x0][0x390] ;  /* 0x0000e400ff027b82 */ /* 0x000e220000000a00 */
[----:B------:R-:W-:-:S04]  /*0810*/  IMAD R17, R16, R0, R17 ;  /* 0x0000000010117224 */ /* 0x000fc800078e0211 */
[----:B0-----:R-:W-:-:S05]  /*0820*/  IMAD.WIDE R2, R17, 0x8, R2 ;  /* 0x0000000811027825 */ /* 0x001fca00078e0202 */
[----:B------:R-:W-:Y:S01]  /*0830*/  STG.E.64 desc[UR10][R2.64], R10 ;  /* 0x0000000a02007986 */ /* 0x000fe2000c101b0a */
[----:B------:R-:W-:Y:S05]  /*0840*/  EXIT ;  /* 0x000000000000794d */ /* 0x000fea0003800000 */
.L_x_10:
        /* <DEDUP_REMOVED lines=11> */
.L_x_65:


//--------------------- .text._Z15gpu_matrix_diagPdS_i --------------------------
	.section	.text._Z15gpu_matrix_diagPdS_i,"ax",@progbits
	.align	128
        .global         _Z15gpu_matrix_diagPdS_i
        .type           _Z15gpu_matrix_diagPdS_i,@function
        .size           _Z15gpu_matrix_diagPdS_i,(.L_x_66 - _Z15gpu_matrix_diagPdS_i)
        .other          _Z15gpu_matrix_diagPdS_i,@"STO_CUDA_ENTRY STV_DEFAULT"
_Z15gpu_matrix_diagPdS_i:
.text._Z15gpu_matrix_diagPdS_i:
[----:B------:R-:W-:Y:S01]  /*0000*/  LDC R1, c[0x0][0x37c] ;  /* 0x0000df00ff017b82 */ /* 0x000fe20000000800 */
[----:B------:R-:W0:Y:S07]  /*0010*/  S2R R2, SR_TID.Y ;  /* 0x0000000000027919 */ /* 0x000e2e0000002200 */
[----:B------:R-:W0:Y:S08]  /*0020*/  S2UR UR4, SR_CTAID.Y ;  /* 0x00000000000479c3 */ /* 0x000e300000002600 */
[----:B------:R-:W0:Y:S08]  /*0030*/  LDC R3, c[0x0][0x364] ;  /* 0x0000d900ff037b82 */ /* 0x000e300000000800 */
[----:B------:R-:W1:Y:S01]  /*0040*/  LDC R0, c[0x0][0x390] ;  /* 0x0000e400ff007b82 */ /* 0x000e620000000800 */
[----:B0-----:R-:W-:-:S05]  /*0050*/  IMAD R3, R3, UR4, R2 ;  /* 0x0000000403037c24 */ /* 0x001fca000f8e0202 */
[----:B-1----:R-:W-:-:S13]  /*0060*/  ISETP.GE.AND P0, PT, R3, R0, PT ;  /* 0x000000000300720c */ /* 0x002fda0003f06270 */
[----:B------:R-:W-:Y:S05]  /*0070*/  @P0 EXIT ;  /* 0x000000000000094d */ /* 0x000fea0003800000 */
[----:B------:R-:W-:Y:S01]  /*0080*/  ISETP.NE.AND P0, PT, R3, RZ, PT ;  /* 0x000000ff0300720c */ /* 0x000fe20003f05270 */
[----:B------:R-:W0:Y:S01]  /*0090*/  LDCU.64 UR4, c[0x0][0x358] ;  /* 0x00006b00ff0477ac */ /* 0x000e220008000a00 */
[----:B------:R-:W-:Y:S01]  /*00a0*/  BSSY.RECONVERGENT B0, `(.L_x_11) ;  /* 0x000003b000007945 */ /* 0x000fe20003800200 */
[----:B------:R-:W-:-:S10]  /*00b0*/  IMAD.MOV.U32 R5, RZ, RZ, RZ ;  /* 0x000000ffff057224 */ /* 0x000fd400078e00ff */
[----:B------:R-:W-:Y:S05]  /*00c0*/  @!P0 BRA `(.L_x_12) ;  /* 0x0000000000e08947 */ /* 0x000fea0003800000 */
[CC--:B------:R-:W-:Y:S01]  /*00d0*/  VIMNMX.U32 R4, PT, PT, R3.reuse, R0.reuse, PT ;  /* 0x0000000003047248 */ /* 0x0c0fe20003fe0000 */
[----:B------:R-:W-:Y:S01]  /*00e0*/  BSSY.RECONVERGENT B1, `(.L_x_13) ;  /* 0x000001b000017945 */ /* 0x000fe20003800200 */
[----:B------:R-:W-:Y:S02]  /*00f0*/  IMAD R2, R3, R0, RZ ;  /* 0x0000000003027224 */ /* 0x000fe400078e02ff */
[C---:B------:R-:W-:Y:S01]  /*0100*/  ISETP.GE.U32.AND P1, PT, R4.reuse, 0x8, PT ;  /* 0x000000080400780c */ /* 0x040fe20003f26070 */
[----:B------:R-:W-:Y:S01]  /*0110*/  IMAD.MOV.U32 R5, RZ, RZ, RZ ;  /* 0x000000ffff057224 */ /* 0x000fe200078e00ff */
[----:B------:R-:W-:-:S04]  /*0120*/  LOP3.LUT R12, R4, 0x7, RZ, 0xc0, !PT ;  /* 0x00000007040c7812 */ /* 0x000fc800078ec0ff */
[----:B------:R-:W-:-:S07]  /*0130*/  ISETP.NE.AND P0, PT, R12, RZ, PT ;  /* 0x000000ff0c00720c */ /* 0x000fce0003f05270 */
[----:B------:R-:W-:Y:S06]  /*0140*/  @!P1 BRA `(.L_x_14) ;  /* 0x0000000000509947 */ /* 0x000fec0003800000 */
[----:B------:R-:W1:Y:S01]  /*0150*/  LDC.64 R8, c[0x0][0x388] ;  /* 0x0000e200ff087b82 */ /* 0x000e620000000a00 */
[C---:B------:R-:W-:Y:S02]  /*0160*/  LOP3.LUT R6, R4.reuse, 0xfffffff8, RZ, 0xc0, !PT ;  /* 0xfffffff804067812 */ /* 0x040fe400078ec0ff */
[----:B------:R-:W-:Y:S02]  /*0170*/  LOP3.LUT R5, R4, 0xffffff8, RZ, 0xc0, !PT ;  /* 0x0ffffff804057812 */ /* 0x000fe400078ec0ff */
[----:B------:R-:W-:Y:S01]  /*0180*/  MOV R11, R2 ;  /* 0x00000002000b7202 */ /* 0x000fe20000000f00 */
[----:B------:R-:W-:Y:S01]  /*0190*/  IMAD.MOV R10, RZ, RZ, -R6 ;  /* 0x000000ffff0a7224 */ /* 0x000fe200078e0a06 */
[----:B-1----:R-:W-:-:S05]  /*01a0*/  IADD3 R8, P1, PT, R8, 0x20, RZ ;  /* 0x0000002008087810 */ /* 0x002fca0007f3e0ff */
[----:B------:R-:W-:-:S08]  /*01b0*/  IMAD.X R9, RZ, RZ, R9, P1 ;  /* 0x000000ffff097224 */ /* 0x000fd000008e0609 */
.L_x_15:
[----:B-1----:R-:W-:-:S04]  /*01c0*/  IMAD.WIDE R6, R11, 0x8, R8 ;  /* 0x000000080b067825 */ /* 0x002fc800078e0208 */
[----:B------:R-:W-:Y:S01]  /*01d0*/  VIADD R10, R10, 0x8 ;  /* 0x000000080a0a7836 */ /* 0x000fe20000000000 */
[----:B0-----:R1:W-:Y:S01]  /*01e0*/  STG.E.64 desc[UR4][R6.64+-0x20], RZ ;  /* 0xffffe0ff06007986 */ /* 0x0013e2000c101b04 */
[----:B------:R-:W-:-:S03]  /*01f0*/  VIADD R11, R11, 0x8 ;  /* 0x000000080b0b7836 */ /* 0x000fc60000000000 */
[----:B------:R1:W-:Y:S01]  /*0200*/  STG.E.64 desc[UR4][R6.64+-0x18], RZ ;  /* 0xffffe8ff06007986 */ /* 0x0003e2000c101b04 */
[----:B------:R-:W-:-:S03]  /*0210*/  ISETP.NE.AND P1, PT, R10, RZ, PT ;  /* 0x000000ff0a00720c */ /* 0x000fc60003f25270 */
[----:B------:R1:W-:Y:S04]  /*0220*/  STG.E.64 desc[UR4][R6.64+-0x10], RZ ;  /* 0xfffff0ff06007986 */ /* 0x0003e8000c101b04 */
[----:B------:R1:W-:Y:S04]  /*0230*/  STG.E.64 desc[UR4][R6.64+-0x8], RZ ;  /* 0xfffff8ff06007986 */ /* 0x0003e8000c101b04 */
[----:B------:R1:W-:Y:S04]  /*0240*/  STG.E.64 desc[UR4][R6.64], RZ ;  /* 0x000000ff06007986 */ /* 0x0003e8000c101b04 */
[----:B------:R1:W-:Y:S04]  /*0250*/  STG.E.64 desc[UR4][R6.64+0x8], RZ ;  /* 0x000008ff06007986 */ /* 0x0003e8000c101b04 */
[----:B------:R1:W-:Y:S04]  /*0260*/  STG.E.64 desc[UR4][R6.64+0x10], RZ ;  /* 0x000010ff06007986 */ /* 0x0003e8000c101b04 */
[----:B------:R1:W-:Y:S01]  /*0270*/  STG.E.64 desc[UR4][R6.64+0x18], RZ ;  /* 0x000018ff06007986 */ /* 0x0003e2000c101b04 */
[----:B------:R-:W-:Y:S05]  /*0280*/  @P1 BRA `(.L_x_15) ;  /* 0xfffffffc00cc1947 */ /* 0x000fea000383ffff */
.L_x_14:
[----:B0-----:R-:W-:Y:S05]  /*0290*/  BSYNC.RECONVERGENT B1 ;  /* 0x0000000000017941 */ /* 0x001fea0003800200 */
.L_x_13:
[----:B------:R-:W-:Y:S05]  /*02a0*/  @!P0 BRA `(.L_x_12) ;  /* 0x0000000000688947 */ /* 0x000fea0003800000 */
[----:B------:R-:W-:Y:S02]  /*02b0*/  ISETP.GE.U32.AND P0, PT, R12, 0x4, PT ;  /* 0x000000040c00780c */ /* 0x000fe40003f06070 */
[----:B------:R-:W-:-:S04]  /*02c0*/  LOP3.LUT R8, R4, 0x3, RZ, 0xc0, !PT ;  /* 0x0000000304087812 */ /* 0x000fc800078ec0ff */
[----:B------:R-:W-:-:S07]  /*02d0*/  ISETP.NE.AND P1, PT, R8, RZ, PT ;  /* 0x000000ff0800720c */ /* 0x000fce0003f25270 */
[----:B-1----:R-:W0:Y:S01]  /*02e0*/  @P0 LDC.64 R6, c[0x0][0x388] ;  /* 0x0000e200ff060b82 */ /* 0x002e220000000a00 */
[C---:B------:R-:W-:Y:S01]  /*02f0*/  @P0 IADD3 R9, PT, PT, R5.reuse, R2, RZ ;  /* 0x0000000205090210 */ /* 0x040fe20007ffe0ff */
[----:B------:R-:W-:-:S04]  /*0300*/  @P0 VIADD R5, R5, 0x4 ;  /* 0x0000000405050836 */ /* 0x000fc80000000000 */
[----:B0-----:R-:W-:-:S05]  /*0310*/  @P0 IMAD.WIDE R6, R9, 0x8, R6 ;  /* 0x0000000809060825 */ /* 0x001fca00078e0206 */
[----:B------:R2:W-:Y:S04]  /*0320*/  @P0 STG.E.64 desc[UR4][R6.64], RZ ;  /* 0x000000ff06000986 */ /* 0x0005e8000c101b04 */
[----:B------:R2:W-:Y:S04]  /*0330*/  @P0 STG.E.64 desc[UR4][R6.64+0x8], RZ ;  /* 0x000008ff06000986 */ /* 0x0005e8000c101b04 */
[----:B------:R2:W-:Y:S04]  /*0340*/  @P0 STG.E.64 desc[UR4][R6.64+0x10], RZ ;  /* 0x000010ff06000986 */ /* 0x0005e8000c101b04 */
[----:B------:R2:W-:Y:S01]  /*0350*/  @P0 STG.E.64 desc[UR4][R6.64+0x18], RZ ;  /* 0x000018ff06000986 */ /* 0x0005e2000c101b04 */
[----:B------:R-:W-:Y:S05]  /*0360*/  @!P1 BRA `(.L_x_12) ;  /* 0x0000000000389947 */ /* 0x000fea0003800000 */
[----:B------:R-:W-:Y:S02]  /*0370*/  LOP3.LUT R4, R4, 0x1, RZ, 0xc0, !PT ;  /* 0x0000000104047812 */ /* 0x000fe400078ec0ff */
[----:B------:R-:W-:Y:S02]  /*0380*/  ISETP.NE.AND P0, PT, R8, 0x1, PT ;  /* 0x000000010800780c */ /* 0x000fe40003f05270 */
[----:B------:R-:W-:-:S11]  /*0390*/  ISETP.NE.U32.AND P1, PT, R4, 0x1, PT ;  /* 0x000000010400780c */ /* 0x000fd60003f25070 */
[----:B--2---:R-:W0:Y:S01]  /*03a0*/  @P0 LDC.64 R6, c[0x0][0x388] ;  /* 0x0000e200ff060b82 */ /* 0x004e220000000a00 */
[C---:B------:R-:W-:Y:S02]  /*03b0*/  @P0 IMAD.IADD R11, R5.reuse, 0x1, R2 ;  /* 0x00000001050b0824 */ /* 0x040fe400078e0202 */
[----:B------:R-:W-:-:S05]  /*03c0*/  @P0 VIADD R5, R5, 0x2 ;  /* 0x0000000205050836 */ /* 0x000fca0000000000 */
[----:B------:R-:W1:Y:S01]  /*03d0*/  @!P1 LDC.64 R8, c[0x0][0x388] ;  /* 0x0000e200ff089b82 */ /* 0x000e620000000a00 */
[C---:B------:R-:W-:Y:S01]  /*03e0*/  @!P1 IADD3 R13, PT, PT, R5.reuse, R2, RZ ;  /* 0x00000002050d9210 */ /* 0x040fe20007ffe0ff */
[----:B------:R-:W-:Y:S02]  /*03f0*/  @!P1 VIADD R5, R5, 0x1 ;  /* 0x0000000105059836 */ /* 0x000fe40000000000 */
[----:B0-----:R-:W-:-:S05]  /*0400*/  @P0 IMAD.WIDE R6, R11, 0x8, R6 ;  /* 0x000000080b060825 */ /* 0x001fca00078e0206 */
[----:B------:R3:W-:Y:S01]  /*0410*/  @P0 STG.E.64 desc[UR4][R6.64], RZ ;  /* 0x000000ff06000986 */ /* 0x0007e2000c101b04 */
[----:B-1----:R-:W-:-:S03]  /*0420*/  @!P1 IMAD.WIDE R8, R13, 0x8, R8 ;  /* 0x000000080d089825 */ /* 0x002fc600078e0208 */
[----:B------:R3:W-:Y:S04]  /*0430*/  @P0 STG.E.64 desc[UR4][R6.64+0x8], RZ ;  /* 0x000008ff06000986 */ /* 0x0007e8000c101b04 */
[----:B------:R3:W-:Y:S02]  /*0440*/  @!P1 STG.E.64 desc[UR4][R8.64], RZ ;  /* 0x000000ff08009986 */ /* 0x0007e4000c101b04 */
.L_x_12:
[----:B0-----:R-:W-:Y:S05]  /*0450*/  BSYNC.RECONVERGENT B0 ;  /* 0x0000000000007941 */ /* 0x001fea0003800200 */
.L_x_11:
[----:B------:R-:W-:Y:S01]  /*0460*/  VIADDMNMX.U32 R2, R3, 0x1, R0, PT ;  /* 0x0000000103027846 */ /* 0x000fe20003800000 */
[----:B------:R-:W-:Y:S03]  /*0470*/  BSSY.RECONVERGENT B0, `(.L_x_16) ;  /* 0x000001d000007945 */ /* 0x000fe60003800200 */
[----:B------:R-:W-:-:S13]  /*0480*/  ISETP.GE.AND P0, PT, R5, R2, PT ;  /* 0x000000020500720c */ /* 0x000fda0003f06270 */
[----:B------:R-:W-:Y:S05]  /*0490*/  @P0 BRA `(.L_x_17) ;  /* 0x0000000000680947 */ /* 0x000fea0003800000 */
[----:B-123--:R-:W0:Y:S01]  /*04a0*/  LDC.64 R6, c[0x0][0x380] ;  /* 0x0000e000ff067b82 */ /* 0x00ee220000000a00 */
[----:B------:R-:W-:Y:S02]  /*04b0*/  IMAD.IADD R4, R2, 0x1, -R5 ;  /* 0x0000000102047824 */ /* 0x000fe400078e0a05 */
[----:B------:R-:W-:-:S03]  /*04c0*/  IMAD R13, R3, R0, R3 ;  /* 0x00000000030d7224 */ /* 0x000fc600078e0203 */
[----:B------:R-:W-:Y:S02]  /*04d0*/  LOP3.LUT P0, R12, R4, 0x3, RZ, 0xc0, !PT ;  /* 0x00000003040c7812 */ /* 0x000fe4000780c0ff */
[----:B------:R-:W1:Y:S01]  /*04e0*/  LDC.64 R8, c[0x0][0x388] ;  /* 0x0000e200ff087b82 */ /* 0x000e620000000a00 */
[----:B0-----:R-:W-:-:S10]  /*04f0*/  IMAD.WIDE.U32 R6, R13, 0x8, R6 ;  /* 0x000000080d067825 */ /* 0x001fd400078e0006 */
[----:B------:R-:W2:Y:S01]  /*0500*/  @P0 LDG.E.64 R10, desc[UR4][R6.64] ;  /* 0x00000004060a0981 */ /* 0x000ea2000c1e1b00 */
[----:B------:R-:W-:Y:S02]  /*0510*/  IMAD.IADD R4, R5, 0x1, -R2 ;  /* 0x0000000105047824 */ /* 0x000fe400078e0a02 */
[----:B-1----:R-:W-:Y:S01]  /*0520*/  IMAD.WIDE.U32 R8, R13, 0x8, R8 ;  /* 0x000000080d087825 */ /* 0x002fe200078e0008 */
[----:B------:R-:W-:Y:S02]  /*0530*/  MOV R13, R5 ;  /* 0x00000005000d7202 */ /* 0x000fe40000000f00 */
[----:B------:R-:W-:Y:S01]  /*0540*/  ISETP.GT.U32.AND P1, PT, R4, -0x4, PT ;  /* 0xfffffffc0400780c */ /* 0x000fe20003f24070 */
[----:B------:R-:W-:Y:S02]  /*0550*/  @P0 IMAD.IADD R13, R5, 0x1, R12 ;  /* 0x00000001050d0824 */ /* 0x000fe400078e020c */
[----:B------:R-:W-:Y:S01]  /*0560*/  IMAD.MOV.U32 R5, RZ, RZ, R2 ;  /* 0x000000ffff057224 */ /* 0x000fe200078e0002 */
[----:B--2---:R0:W-:Y:S09]  /*0570*/  @P0 STG.E.64 desc[UR4][R8.64], R10 ;  /* 0x0000000a08000986 */ /* 0x0041f2000c101b04 */
[----:B------:R-:W-:Y:S05]  /*0580*/  @P1 BRA `(.L_x_17) ;  /* 0x00000000002c1947 */ /* 0x000fea0003800000 */
[----:B------:R1:W5:Y:S01]  /*0590*/  LDG.E.64 R4, desc[UR4][R6.64] ;  /* 0x0000000406047981 */ /* 0x000362000c1e1b00 */
[----:B------:R-:W-:Y:S01]  /*05a0*/  BSSY.RECONVERGENT B1, `(.L_x_18) ;  /* 0x0000008000017945 */ /* 0x000fe20003800200 */
[----:B------:R-:W-:-:S07]  /*05b0*/  IMAD.IADD R13, R13, 0x1, -R2 ;  /* 0x000000010d0d7824 */ /* 0x000fce00078e0a02 */
.L_x_19:
[----:B--2--5:R2:W-:Y:S04]  /*05c0*/  STG.E.64 desc[UR4][R8.64], R4 ;  /* 0x0000000408007986 */ /* 0x0245e8000c101b04 */
[----:B--2---:R-:W2:Y:S01]  /*05d0*/  LDG.E.64 R4, desc[UR4][R6.64] ;  /* 0x0000000406047981 */ /* 0x004ea2000c1e1b00 */
[----:B------:R-:W-:-:S04]  /*05e0*/  IADD3 R13, PT, PT, R13, 0x4, RZ ;  /* 0x000000040d0d7810 */ /* 0x000fc80007ffe0ff */
[----:B------:R-:W-:Y:S01]  /*05f0*/  ISETP.NE.AND P0, PT, R13, RZ, PT ;  /* 0x000000ff0d00720c */ /* 0x000fe20003f05270 */
[----:B--2---:R2:W-:-:S12]  /*0600*/  STG.E.64 desc[UR4][R8.64], R4 ;  /* 0x0000000408007986 */ /* 0x0045d8000c101b04 */
[----:B------:R-:W-:Y:S05]  /*0610*/  @P0 BRA `(.L_x_19) ;  /* 0xfffffffc00e80947 */ /* 0x000fea000383ffff */
[----:B------:R-:W-:Y:S05]  /*0620*/  BSYNC.RECONVERGENT B1 ;  /* 0x0000000000017941 */ /* 0x000fea0003800200 */
.L_x_18:
[----:B--2---:R-:W-:-:S07]  /*0630*/  IMAD.MOV.U32 R5, RZ, RZ, R2 ;  /* 0x000000ffff057224 */ /* 0x004fce00078e0002 */
.L_x_17:
[----:B------:R-:W-:Y:S05]  /*0640*/  BSYNC.RECONVERGENT B0 ;  /* 0x0000000000007941 */ /* 0x000fea0003800200 */
.L_x_16:
[----:B------:R-:W-:-:S13]  /*0650*/  ISETP.GE.U32.AND P0, PT, R5, R0, PT ;  /* 0x000000000500720c */ /* 0x000fda0003f06070 */
[----:B------:R-:W-:Y:S05]  /*0660*/  @P0 EXIT ;  /* 0x000000000000094d */ /* 0x000fea0003800000 */
[----:B------:R-:W-:Y:S01]  /*0670*/  IADD3 R2, PT, PT, R5, -R0, RZ ;  /* 0x8000000005027210 */ /* 0x000fe20007ffe0ff */
[----:B------:R-:W-:Y:S01]  /*0680*/  IMAD.IADD R4, R0, 0x1, -R5 ;  /* 0x0000000100047824 */ /* 0x000fe200078e0a05 */
[----:B------:R-:W-:Y:S02]  /*0690*/  BSSY.RECONVERGENT B0, `(.L_x_20) ;  /* 0x0000019000007945 */ /* 0x000fe40003800200 */
[----:B------:R-:W-:Y:S02]  /*06a0*/  ISETP.GT.U32.AND P1, PT, R2, -0x8, PT ;  /* 0xfffffff80200780c */ /* 0x000fe40003f24070 */
[----:B0-----:R-:W-:-:S04]  /*06b0*/  LOP3.LUT R10, R4, 0x7, RZ, 0xc0, !PT ;  /* 0x00000007040a7812 */ /* 0x001fc800078ec0ff */
[----:B------:R-:W-:-:S07]  /*06c0*/  ISETP.NE.AND P0, PT, R10, RZ, PT ;  /* 0x000000ff0a00720c */ /* 0x000fce0003f05270 */
[----:B------:R-:W-:Y:S06]  /*06d0*/  @P1 BRA `(.L_x_21) ;  /* 0x0000000000501947 */ /* 0x000fec0003800000 */
[----:B---3--:R-:W0:Y:S01]  /*06e0*/  LDC.64 R8, c[0x0][0x388] ;  /* 0x0000e200ff087b82 */ /* 0x008e220000000a00 */
[----:B------:R-:W-:Y:S01]  /*06f0*/  LOP3.LUT R2, R4, 0xfffffff8, RZ, 0xc0, !PT ;  /* 0xfffffff804027812 */ /* 0x000fe200078ec0ff */
[----:B------:R-:W-:-:S04]  /*0700*/  IMAD R11, R3, R0, R5 ;  /* 0x00000000030b7224 */ /* 0x000fc800078e0205 */
[----:B------:R-:W-:Y:S01]  /*0710*/  IMAD.MOV R2, RZ, RZ, -R2 ;  /* 0x000000ffff027224 */ /* 0x000fe200078e0a02 */
[----:B0-----:R-:W-:-:S05]  /*0720*/  IADD3 R8, P1, PT, R8, 0x20, RZ ;  /* 0x0000002008087810 */ /* 0x001fca0007f3e0ff */
[----:B------:R-:W-:-:S08]  /*0730*/  IMAD.X R9, RZ, RZ, R9, P1 ;  /* 0x000000ffff097224 */ /* 0x000fd000008e0609 */
.L_x_22:
[----:B012---:R-:W-:Y:S01]  /*0740*/  IMAD.WIDE R6, R11, 0x8, R8 ;  /* 0x000000080b067825 */ /* 0x007fe200078e0208 */
[----:B------:R-:W-:-:S03]  /*0750*/  IADD3 R2, PT, PT, R2, 0x8, RZ ;  /* 0x0000000802027810 */ /* 0x000fc60007ffe0ff */
[----:B------:R-:W-:Y:S01]  /*0760*/  VIADD R5, R5, 0x8 ;  /* 0x0000000805057836 */ /* 0x000fe20000000000 */
[----:B------:R0:W-:Y:S01]  /*0770*/  STG.E.64 desc[UR4][R6.64+-0x20], RZ ;  /* 0xffffe0ff06007986 */ /* 0x0001e2000c101b04 */
[----:B------:R-:W-:Y:S01]  /*0780*/  ISETP.NE.AND P1, PT, R2, RZ, PT ;  /* 0x000000ff0200720c */ /* 0x000fe20003f25270 */
[----:B------:R-:W-:Y:S02]  /*0790*/  VIADD R11, R11, 0x8 ;  /* 0x000000080b0b7836 */ /* 0x000fe40000000000 */
[----:B------:R0:W-:Y:S04]  /*07a0*/  STG.E.64 desc[UR4][R6.64+-0x18], RZ ;  /* 0xffffe8ff06007986 */ /* 0x0001e8000c101b04 */
[----:B------:R0:W-:Y:S04]  /*07b0*/  STG.E.64 desc[UR4][R6.64+-0x10], RZ ;  /* 0xfffff0ff06007986 */ /* 0x0001e8000c101b04 */
[----:B------:R0:W-:Y:S04]  /*07c0*/  STG.E.64 desc[UR4][R6.64+-0x8], RZ ;  /* 0xfffff8ff06007986 */ /* 0x0001e8000c101b04 */
[----:B------:R0:W-:Y:S04]  /*07d0*/  STG.E.64 desc[UR4][R6.64], RZ ;  /* 0x000000ff06007986 */ /* 0x0001e8000c101b04 */
[----:B------:R0:W-:Y:S04]  /*07e0*/  STG.E.64 desc[UR4][R6.64+0x8], RZ ;  /* 0x000008ff06007986 */ /* 0x0001e8000c101b04 */
[----:B------:R0:W-:Y:S04]  /*07f0*/  STG.E.64 desc[UR4][R6.64+0x10], RZ ;  /* 0x000010ff06007986 */ /* 0x0001e8000c101b04 */
[----:B------:R0:W-:Y:S01]  /*0800*/  STG.E.64 desc[UR4][R6.64+0x18], RZ ;  /* 0x000018ff06007986 */ /* 0x0001e2000c101b04 */
[----:B------:R-:W-:Y:S05]  /*0810*/  @P1 BRA `(.L_x_22) ;  /* 0xfffffffc00c81947 */ /* 0x000fea000383ffff */
.L_x_21:
[----:B------:R-:W-:Y:S05]  /*0820*/  BSYNC.RECONVERGENT B0 ;  /* 0x0000000000007941 */ /* 0x000fea0003800200 */
.L_x_20:
[----:B------:R-:W-:Y:S05]  /*0830*/  @!P0 EXIT ;  /* 0x000000000000894d */ /* 0x000fea0003800000 */
[----:B------:R-:W-:Y:S02]  /*0840*/  ISETP.GE.U32.AND P0, PT, R10, 0x4, PT ;  /* 0x000000040a00780c */ /* 0x000fe40003f06070 */
[----:B------:R-:W-:-:S04]  /*0850*/  LOP3.LUT R2, R4, 0x3, RZ, 0xc0, !PT ;  /* 0x0000000304027812 */ /* 0x000fc800078ec0ff */
[----:B------:R-:W-:-:S07]  /*0860*/  ISETP.NE.AND P1, PT, R2, RZ, PT ;  /* 0x000000ff0200720c */ /* 0x000fce0003f25270 */
[----:B0123--:R-:W0:Y:S01]  /*0870*/  @P0 LDC.64 R6, c[0x0][0x388] ;  /* 0x0000e200ff060b82 */ /* 0x00fe220000000a00 */
[----:B------:R-:W-:-:S04]  /*0880*/  @P0 IMAD R9, R3, R0, R5 ;  /* 0x0000000003090224 */ /* 0x000fc800078e0205 */
[----:B0-----:R-:W-:-:S05]  /*0890*/  @P0 IMAD.WIDE R6, R9, 0x8, R6 ;  /* 0x0000000809060825 */ /* 0x001fca00078e0206 */
[----:B------:R0:W-:Y:S04]  /*08a0*/  @P0 STG.E.64 desc[UR4][R6.64], RZ ;  /* 0x000000ff06000986 */ /* 0x0001e8000c101b04 */
[----:B------:R0:W-:Y:S04]  /*08b0*/  @P0 STG.E.64 desc[UR4][R6.64+0x8], RZ ;  /* 0x000008ff06000986 */ /* 0x0001e8000c101b04 */
[----:B------:R0:W-:Y:S04]  /*08c0*/  @P0 STG.E.64 desc[UR4][R6.64+0x10], RZ ;  /* 0x000010ff06000986 */ /* 0x0001e8000c101b04 */
[----:B------:R0:W-:Y:S01]  /*08d0*/  @P0 STG.E.64 desc[UR4][R6.64+0x18], RZ ;  /* 0x000018ff06000986 */ /* 0x0001e2000c101b04 */
[----:B------:R-:W-:Y:S05]  /*08e0*/  @!P1 EXIT ;  /* 0x000000000000994d */ /* 0x000fea0003800000 */
[----:B------:R-:W-:Y:S02]  /*08f0*/  ISETP.NE.AND P1, PT, R2, 0x1, PT ;  /* 0x000000010200780c */ /* 0x000fe40003f25270 */
[----:B------:R-:W-:Y:S02]  /*0900*/  LOP3.LUT R2, R4, 0x1, RZ, 0xc0, !PT ;  /* 0x0000000104027812 */ /* 0x000fe400078ec0ff */
[----:B------:R-:W-:Y:S02]  /*0910*/  @P0 IADD3 R5, PT, PT, R5, 0x4, RZ ;  /* 0x0000000405050810 */ /* 0x000fe40007ffe0ff */
[----:B------:R-:W-:-:S07]  /*0920*/  ISETP.NE.U32.AND P0, PT, R2, 0x1, PT ;  /* 0x000000010200780c */ /* 0x000fce0003f05070 */
[----:B0-----:R-:W0:Y:S01]  /*0930*/  @P1 LDC.64 R6, c[0x0][0x388] ;  /* 0x0000e200ff061b82 */ /* 0x001e220000000a00 */
[----:B------:R-:W-:-:S04]  /*0940*/  @P1 IMAD R9, R3, R0, R5 ;  /* 0x0000000003091224 */ /* 0x000fc800078e0205 */
[----:B0-----:R-:W-:-:S05]  /*0950*/  @P1 IMAD.WIDE R6, R9, 0x8, R6 ;  /* 0x0000000809061825 */ /* 0x001fca00078e0206 */
[----:B------:R0:W-:Y:S04]  /*0960*/  @P1 STG.E.64 desc[UR4][R6.64], RZ ;  /* 0x000000ff06001986 */ /* 0x0001e8000c101b04 */
[----:B------:R0:W-:Y:S01]  /*0970*/  @P1 STG.E.64 desc[UR4][R6.64+0x8], RZ ;  /* 0x000008ff06001986 */ /* 0x0001e2000c101b04 */
[----:B------:R-:W-:Y:S05]  /*0980*/  @P0 EXIT ;  /* 0x000000000000094d */ /* 0x000fea0003800000 */
[----:B0-----:R-:W0:Y:S01]  /*0990*/  LDC.64 R6, c[0x0][0x388] ;  /* 0x0000e200ff067b82 */ /* 0x001e220000000a00 */
[----:B------:R-:W-:-:S04]  /*09a0*/  @P1 VIADD R5, R5, 0x2 ;  /* 0x0000000205051836 */ /* 0x000fc80000000000 */
[----:B------:R-:W-:-:S04]  /*09b0*/  IMAD R3, R3, R0, R5 ;  /* 0x0000000003037224 */ /* 0x000fc800078e0205 */
[----:B0-----:R-:W-:-:S05]  /*09c0*/  IMAD.WIDE R2, R3, 0x8, R6 ;  /* 0x0000000803027825 */ /* 0x001fca00078e0206 */
[----:B------:R-:W-:Y:S01]  /*09d0*/  STG.E.64 desc[UR4][R2.64], RZ ;  /* 0x000000ff02007986 */ /* 0x000fe2000c101b04 */
[----:B------:R-:W-:Y:S05]  /*09e0*/  EXIT ;  /* 0x000000000000794d */ /* 0x000fea0003800000 */
.L_x_23:
        /* <DEDUP_REMOVED lines=9> */
.L_x_66:


//--------------------- .text._Z19gpu_matrix_identityPdi --------------------------
	.section	.text._Z19gpu_matrix_identityPdi,"ax",@progbits
	.align	128
        .global         _Z19gpu_matrix_identityPdi
        .type           _Z19gpu_matrix_identityPdi,@function
        .size           _Z19gpu_matrix_identityPdi,(.L_x_67 - _Z19gpu_matrix_identityPdi)
        .other          _Z19gpu_matrix_identityPdi,@"STO_CUDA_ENTRY STV_DEFAULT"
_Z19gpu_matrix_identityPdi:
.text._Z19gpu_matrix_identityPdi:
[----:B------:R-:W-:Y:S01]  /*0000*/  LDC R1, c[0x0][0x37c] ;  /* 0x0000df00ff017b82 */ /* 0x000fe20000000800 */
[----:B------:R-:W0:Y:S07]  /*0010*/  S2R R2, SR_TID.Y ;  /* 0x0000000000027919 */ /* 0x000e2e0000002200 */
[----:B------:R-:W0:Y:S08]  /*0020*/  S2UR UR4, SR_CTAID.Y ;  /* 0x00000000000479c3 */ /* 0x000e300000002600 */
[----:B------:R-:W0:Y:S08]  /*0030*/  LDC R3, c[0x0][0x364] ;  /* 0x0000d900ff037b82 */ /* 0x000e300000000800 */
[----:B------:R-:W1:Y:S01]  /*0040*/  LDC R0, c[0x0][0x388] ;  /* 0x0000e200ff007b82 */ /* 0x000e620000000800 */
[----:B0-----:R-:W-:Y:S01]  /*0050*/  IMAD R3, R3, UR4, R2 ;  /* 0x0000000403037c24 */ /* 0x001fe2000f8e0202 */
[----:B-1----:R-:W-:-:S04]  /*0060*/  ISETP.GE.AND P0, PT, R0, 0x1, PT ;  /* 0x000000010000780c */ /* 0x002fc80003f06270 */
[----:B------:R-:W-:-:S13]  /*0070*/  ISETP.GE.OR P0, PT, R3, R0, !P0 ;  /* 0x000000000300720c */ /* 0x000fda0004706670 */
[----:B------:R-:W-:Y:S05]  /*0080*/  @P0 EXIT ;  /* 0x000000000000094d */ /* 0x000fea0003800000 */
[C---:B------:R-:W-:Y:S01]  /*0090*/  ISETP.GE.U32.AND P1, PT, R0.reuse, 0x8, PT ;  /* 0x000000080000780c */ /* 0x040fe20003f26070 */
[----:B------:R-:W0:Y:S01]  /*00a0*/  LDCU.64 UR10, c[0x0][0x358] ;  /* 0x00006b00ff0a77ac */ /* 0x000e220008000a00 */
[----:B------:R-:W-:Y:S01]  /*00b0*/  LOP3.LUT R18, R0, 0x7, RZ, 0xc0, !PT ;  /* 0x0000000700127812 */ /* 0x000fe200078ec0ff */
[----:B------:R-:W-:Y:S02]  /*00c0*/  IMAD R2, R3, R0, RZ ;  /* 0x0000000003027224 */ /* 0x000fe400078e02ff */
[----:B------:R-:W-:Y:S01]  /*00d0*/  IMAD.MOV.U32 R5, RZ, RZ, RZ ;  /* 0x000000ffff057224 */ /* 0x000fe200078e00ff */
[----:B------:R-:W-:-:S07]  /*00e0*/  ISETP.NE.AND P0, PT, R18, RZ, PT ;  /* 0x000000ff1200720c */ /* 0x000fce0003f05270 */
[----:B------:R-:W-:Y:S06]  /*00f0*/  @!P1 BRA `(.L_x_24) ;  /* 0x0000000000cc9947 */ /* 0x000fec0003800000 */
[----:B------:R-:W1:Y:S01]  /*0100*/  LDC.64 R6, c[0x0][0x380] ;  /* 0x0000e000ff067b82 */ /* 0x000e620000000a00 */
[----:B------:R-:W-:Y:S01]  /*0110*/  LOP3.LUT R5, R0, 0x7ffffff8, RZ, 0xc0, !PT ;  /* 0x7ffffff800057812 */ /* 0x000fe200078ec0ff */
[----:B------:R-:W-:Y:S01]  /*0120*/  IMAD.MOV R4, RZ, RZ, -R3 ;  /* 0x000000ffff047224 */ /* 0x000fe200078e0a03 */
[----:B------:R-:W-:Y:S01]  /*0130*/  UMOV UR4, URZ ;  /* 0x000000ff00047c82 */ /* 0x000fe20008000000 */
[----:B-1----:R-:W-:-:S03]  /*0140*/  IMAD.WIDE.U32 R6, R2, 0x8, R6 ;  /* 0x0000000802067825 */ /* 0x002fc600078e0006 */
[----:B------:R-:W-:-:S05]  /*0150*/  IADD3 R14, P1, PT, R6, 0x20, RZ ;  /* 0x00000020060e7810 */ /* 0x000fca0007f3e0ff */
[----:B------:R-:W-:-:S08]  /*0160*/  IMAD.X R15, RZ, RZ, R7, P1 ;  /* 0x000000ffff0f7224 */ /* 0x000fd000008e0607 */
.L_x_25:
[----:B------:R-:W-:Y:S01]  /*0170*/  UIADD3 UR5, UPT, UPT, UR4, 0x1, URZ ;  /* 0x0000000104057890 */ /* 0x000fe2000fffe0ff */
[----:B------:R-:W-:Y:S01]  /*0180*/  ISETP.NE.AND P1, PT, R4, RZ, PT ;  /* 0x000000ff0400720c */ /* 0x000fe20003f25270 */
[----:B------:R-:W-:Y:S01]  /*0190*/  UIADD3 UR6, UPT, UPT, UR4, 0x2, URZ ;  /* 0x0000000204067890 */ /* 0x000fe2000fffe0ff */
[----:B-1----:R-:W-:Y:S01]  /*01a0*/  IMAD.MOV.U32 R6, RZ, RZ, R14 ;  /* 0x000000ffff067224 */ /* 0x002fe200078e000e */
[----:B------:R-:W-:Y:S01]  /*01b0*/  UIADD3 UR7, UPT, UPT, UR4, 0x3, URZ ;  /* 0x0000000304077890 */ /* 0x000fe2000fffe0ff */
[----:B------:R-:W-:Y:S01]  /*01c0*/  FSEL R9, RZ, 1.875, P1 ;  /* 0x3ff00000ff097808 */ /* 0x000fe20000800000 */
[----:B------:R-:W-:Y:S01]  /*01d0*/  IMAD.MOV.U32 R7, RZ, RZ, R15 ;  /* 0x000000ffff077224 */ /* 0x000fe200078e000f */
[C---:B------:R-:W-:Y:S01]  /*01e0*/  ISETP.NE.AND P2, PT, R3.reuse, UR5, PT ;  /* 0x0000000503007c0c */ /* 0x040fe2000bf45270 */
[----:B------:R-:W-:Y:S01]  /*01f0*/  UIADD3 UR5, UPT, UPT, UR4, 0x4, URZ ;  /* 0x0000000404057890 */ /* 0x000fe2000fffe0ff */
[C---:B------:R-:W-:Y:S01]  /*0200*/  ISETP.NE.AND P1, PT, R3.reuse, UR6, PT ;  /* 0x0000000603007c0c */ /* 0x040fe2000bf25270 */
[----:B------:R-:W-:Y:S01]  /*0210*/  UIADD3 UR6, UPT, UPT, UR4, 0x5, URZ ;  /* 0x0000000504067890 */ /* 0x000fe2000fffe0ff */
[----:B------:R-:W-:Y:S01]  /*0220*/  FSEL R11, RZ, 1.875, P2 ;  /* 0x3ff00000ff0b7808 */ /* 0x000fe20001000000 */
[----:B------:R-:W-:Y:S01]  /*0230*/  IMAD.MOV.U32 R10, RZ, RZ, RZ ;  /* 0x000000ffff0a7224 */ /* 0x000fe200078e00ff */
[----:B------:R-:W-:Y:S01]  /*0240*/  FSEL R13, RZ, 1.875, P1 ;  /* 0x3ff00000ff0d7808 */ /* 0x000fe20000800000 */
[----:B------:R-:W-:Y:S01]  /*0250*/  UIADD3 UR8, UPT, UPT, UR4, 0x6, URZ ;  /* 0x0000000604087890 */ /* 0x000fe2000fffe0ff */
[C---:B------:R-:W-:Y:S01]  /*0260*/  ISETP.NE.AND P1, PT, R3.reuse, UR7, PT ;  /* 0x0000000703007c0c */ /* 0x040fe2000bf25270 */
[----:B------:R-:W-:Y:S01]  /*0270*/  IMAD.MOV.U32 R8, RZ, RZ, RZ ;  /* 0x000000ffff087224 */ /* 0x000fe200078e00ff */
[C---:B------:R-:W-:Y:S01]  /*0280*/  ISETP.NE.AND P2, PT, R3.reuse, UR5, PT ;  /* 0x0000000503007c0c */ /* 0x040fe2000bf45270 */
[----:B------:R-:W-:Y:S01]  /*0290*/  UIADD3 UR5, UPT, UPT, UR4, 0x7, URZ ;  /* 0x0000000704057890 */ /* 0x000fe2000fffe0ff */
[----:B------:R-:W-:Y:S01]  /*02a0*/  FSEL R15, RZ, 1.875, P1 ;  /* 0x3ff00000ff0f7808 */ /* 0x000fe20000800000 */
[----:B------:R-:W-:Y:S01]  /*02b0*/  UIADD3 UR4, UPT, UPT, UR4, 0x8, URZ ;  /* 0x0000000804047890 */ /* 0x000fe2000fffe0ff */
[C---:B------:R-:W-:Y:S01]  /*02c0*/  ISETP.NE.AND P1, PT, R3.reuse, UR6, PT ;  /* 0x0000000603007c0c */ /* 0x040fe2000bf25270 */
[----:B0-----:R0:W-:Y:S01]  /*02d0*/  STG.E.64 desc[UR10][R6.64+-0x18], R10 ;  /* 0xffffe80a06007986 */ /* 0x0011e2000c101b0a */
[----:B------:R-:W-:Y:S01]  /*02e0*/  IMAD.MOV.U32 R12, RZ, RZ, RZ ;  /* 0x000000ffff0c7224 */ /* 0x000fe200078e00ff */
[----:B------:R-:W-:Y:S01]  /*02f0*/  ISETP.NE.AND P3, PT, R3, UR8, PT ;  /* 0x0000000803007c0c */ /* 0x000fe2000bf65270 */
[----:B------:R-:W-:Y:S01]  /*0300*/  IMAD.MOV.U32 R14, RZ, RZ, RZ ;  /* 0x000000ffff0e7224 */ /* 0x000fe200078e00ff */
[----:B------:R1:W-:Y:S01]  /*0310*/  STG.E.64 desc[UR10][R6.64+-0x20], R8 ;  /* 0xffffe00806007986 */ /* 0x0003e2000c101b0a */
[----:B------:R-:W-:-:S02]  /*0320*/  IMAD.MOV.U32 R16, RZ, RZ, RZ ;  /* 0x000000ffff107224 */ /* 0x000fc400078e00ff */
[----:B------:R-:W-:Y:S01]  /*0330*/  VIADD R4, R4, 0x8 ;  /* 0x0000000804047836 */ /* 0x000fe20000000000 */
[----:B------:R2:W-:Y:S04]  /*0340*/  STG.E.64 desc[UR10][R6.64+-0x10], R12 ;  /* 0xfffff00c06007986 */ /* 0x0005e8000c101b0a */
[----:B------:R3:W-:Y:S01]  /*0350*/  STG.E.64 desc[UR10][R6.64+-0x8], R14 ;  /* 0xfffff80e06007986 */ /* 0x0007e2000c101b0a */
[----:B0-----:R-:W-:Y:S02]  /*0360*/  FSEL R11, RZ, 1.875, P1 ;  /* 0x3ff00000ff0b7808 */ /* 0x001fe40000800000 */
[----:B------:R-:W-:Y:S02]  /*0370*/  ISETP.NE.AND P1, PT, R5, UR4, PT ;  /* 0x0000000405007c0c */ /* 0x000fe4000bf25270 */
[----:B-1----:R-:W-:Y:S01]  /*0380*/  FSEL R9, RZ, 1.875, P2 ;  /* 0x3ff00000ff097808 */ /* 0x002fe20001000000 */
[----:B------:R1:W-:Y:S01]  /*0390*/  STG.E.64 desc[UR10][R6.64+0x8], R10 ;  /* 0x0000080a06007986 */ /* 0x0003e2000c101b0a */
[----:B------:R-:W-:-:S02]  /*03a0*/  ISETP.NE.AND P2, PT, R3, UR5, PT ;  /* 0x0000000503007c0c */ /* 0x000fc4000bf45270 */
[----:B--2---:R-:W-:Y:S01]  /*03b0*/  FSEL R13, RZ, 1.875, P3 ;  /* 0x3ff00000ff0d7808 */ /* 0x004fe20001800000 */
[----:B------:R1:W-:Y:S01]  /*03c0*/  STG.E.64 desc[UR10][R6.64], R8 ;  /* 0x0000000806007986 */ /* 0x0003e2000c101b0a */
[----:B------:R-:W-:Y:S02]  /*03d0*/  FSEL R17, RZ, 1.875, P2 ;  /* 0x3ff00000ff117808 */ /* 0x000fe40001000000 */
[----:B---3--:R-:W-:Y:S01]  /*03e0*/  IADD3 R14, P2, PT, R6, 0x40, RZ ;  /* 0x00000040060e7810 */ /* 0x008fe20007f5e0ff */
[----:B------:R1:W-:Y:S04]  /*03f0*/  STG.E.64 desc[UR10][R6.64+0x10], R12 ;  /* 0x0000100c06007986 */ /* 0x0003e8000c101b0a */
[----:B------:R1:W-:Y:S01]  /*0400*/  STG.E.64 desc[UR10][R6.64+0x18], R16 ;  /* 0x0000181006007986 */ /* 0x0003e2000c101b0a */
[----:B------:R-:W-:Y:S01]  /*0410*/  IMAD.X R15, RZ, RZ, R7, P2 ;  /* 0x000000ffff0f7224 */ /* 0x000fe200010e0607 */
[----:B------:R-:W-:Y:S06]  /*0420*/  @P1 BRA `(.L_x_25) ;  /* 0xfffffffc00501947 */ /* 0x000fec000383ffff */
.L_x_24:
[----:B0-----:R-:W-:Y:S05]  /*0430*/  @!P0 EXIT ;  /* 0x000000000000894d */ /* 0x001fea0003800000 */
[----:B------:R-:W-:Y:S02]  /*0440*/  ISETP.GE.U32.AND P1, PT, R18, 0x4, PT ;  /* 0x000000041200780c */ /* 0x000fe40003f26070 */
[----:B------:R-:W-:-:S04]  /*0450*/  LOP3.LUT R19, R0, 0x3, RZ, 0xc0, !PT ;  /* 0x0000000300137812 */ /* 0x000fc800078ec0ff */
[----:B------:R-:W-:-:S07]  /*0460*/  ISETP.NE.AND P0, PT, R19, RZ, PT ;  /* 0x000000ff1300720c */ /* 0x000fce0003f05270 */
[----:B------:R-:W-:Y:S06]  /*0470*/  @!P1 BRA `(.L_x_26) ;  /* 0x0000000000709947 */ /* 0x000fec0003800000 */
[----:B-1----:R-:W0:Y:S01]  /*0480*/  LDC.64 R10, c[0x0][0x380] ;  /* 0x0000e000ff0a7b82 */ /* 0x002e220000000a00 */
[----:B------:R-:W1:Y:S01]  /*0490*/  LDCU.64 UR4, c[0x0][0x380] ;  /* 0x00007000ff0477ac */ /* 0x000e620008000a00 */
[C---:B------:R-:W-:Y:S01]  /*04a0*/  VIADD R4, R5.reuse, 0x1 ;  /* 0x0000000105047836 */ /* 0x040fe20000000000 */
[C---:B------:R-:W-:Y:S01]  /*04b0*/  IADD3 R7, P2, PT, R2.reuse, R5, RZ ;  /* 0x0000000502077210 */ /* 0x040fe20007f5e0ff */
[C---:B------:R-:W-:Y:S01]  /*04c0*/  VIADD R8, R5.reuse, 0x3 ;  /* 0x0000000305087836 */ /* 0x040fe20000000000 */
[CC--:B------:R-:W-:Y:S01]  /*04d0*/  ISETP.NE.AND P3, PT, R5.reuse, R3.reuse, PT ;  /* 0x000000030500720c */ /* 0x0c0fe20003f65270 */
[----:B------:R-:W-:Y:S01]  /*04e0*/  IMAD.IADD R13, R2, 0x1, R5 ;  /* 0x00000001020d7824 */ /* 0x000fe200078e0205 */
[-C--:B------:R-:W-:Y:S01]  /*04f0*/  ISETP.NE.AND P1, PT, R4, R3.reuse, PT ;  /* 0x000000030400720c */ /* 0x080fe20003f25270 */
[C---:B------:R-:W-:Y:S01]  /*0500*/  VIADD R4, R5.reuse, 0x2 ;  /* 0x0000000205047836 */ /* 0x040fe20000000000 */
[----:B------:R-:W-:Y:S01]  /*0510*/  FSEL R9, RZ, 1.875, P3 ;  /* 0x3ff00000ff097808 */ /* 0x000fe20001800000 */
[----:B------:R-:W-:Y:S01]  /*0520*/  IMAD.X R12, RZ, RZ, RZ, P2 ;  /* 0x000000ffff0c7224 */ /* 0x000fe200010e06ff */
[-C--:B------:R-:W-:Y:S01]  /*0530*/  ISETP.NE.AND P4, PT, R8, R3.reuse, PT ;  /* 0x000000030800720c */ /* 0x080fe20003f85270 */
[----:B------:R-:W-:Y:S01]  /*0540*/  IMAD.MOV.U32 R8, RZ, RZ, RZ ;  /* 0x000000ffff087224 */ /* 0x000fe200078e00ff */
[----:B------:R-:W-:Y:S01]  /*0550*/  ISETP.NE.AND P3, PT, R4, R3, PT ;  /* 0x000000030400720c */ /* 0x000fe20003f65270 */
[----:B------:R-:W-:Y:S01]  /*0560*/  IMAD.MOV.U32 R14, RZ, RZ, RZ ;  /* 0x000000ffff0e7224 */ /* 0x000fe200078e00ff */
[----:B------:R-:W-:Y:S01]  /*0570*/  FSEL R17, RZ, 1.875, P4 ;  /* 0x3ff00000ff117808 */ /* 0x000fe20002000000 */
[----:B------:R-:W-:Y:S01]  /*0580*/  IMAD.MOV.U32 R16, RZ, RZ, RZ ;  /* 0x000000ffff107224 */ /* 0x000fe200078e00ff */
[----:B------:R-:W-:Y:S01]  /*0590*/  FSEL R15, RZ, 1.875, P3 ;  /* 0x3ff00000ff0f7808 */ /* 0x000fe20001800000 */
[----:B------:R-:W-:Y:S01]  /*05a0*/  VIADD R5, R5, 0x4 ;  /* 0x0000000405057836 */ /* 0x000fe20000000000 */
[----:B-1----:R-:W-:-:S04]  /*05b0*/  LEA R6, P2, R7, UR4, 0x3 ;  /* 0x0000000407067c11 */ /* 0x002fc8000f8418ff */
[----:B------:R-:W-:Y:S01]  /*05c0*/  LEA.HI.X R7, R7, UR5, R12, 0x3, P2 ;  /* 0x0000000507077c11 */ /* 0x000fe200090f1c0c */
[----:B0-----:R-:W-:Y:S01]  /*05d0*/  IMAD.WIDE.U32 R10, R13, 0x8, R10 ;  /* 0x000000080d0a7825 */ /* 0x001fe200078e000a */
[----:B------:R-:W-:-:S03]  /*05e0*/  FSEL R13, RZ, 1.875, P1 ;  /* 0x3ff00000ff0d7808 */ /* 0x000fc60000800000 */
[----:B------:R-:W-:Y:S01]  /*05f0*/  IMAD.MOV.U32 R12, RZ, RZ, RZ ;  /* 0x000000ffff0c7224 */ /* 0x000fe200078e00ff */
[----:B------:R0:W-:Y:S04]  /*0600*/  STG.E.64 desc[UR10][R10.64], R8 ;  /* 0x000000080a007986 */ /* 0x0001e8000c101b0a */
[----:B------:R0:W-:Y:S04]  /*0610*/  STG.E.64 desc[UR10][R6.64+0x8], R12 ;  /* 0x0000080c06007986 */ /* 0x0001e8000c101b0a */
[----:B------:R0:W-:Y:S04]  /*0620*/  STG.E.64 desc[UR10][R6.64+0x10], R14 ;  /* 0x0000100e06007986 */ /* 0x0001e8000c101b0a */
[----:B------:R0:W-:Y:S02]  /*0630*/  STG.E.64 desc[UR10][R6.64+0x18], R16 ;  /* 0x0000181006007986 */ /* 0x0001e4000c101b0a */
.L_x_26:
[----:B------:R-:W-:Y:S05]  /*0640*/  @!P0 EXIT ;  /* 0x000000000000894d */ /* 0x000fea0003800000 */
[----:B------:R-:W-:Y:S02]  /*0650*/  ISETP.NE.AND P1, PT, R19, 0x1, PT ;  /* 0x000000011300780c */ /* 0x000fe40003f25270 */
[----:B------:R-:W-:-:S04]  /*0660*/  LOP3.LUT R0, R0, 0x1, RZ, 0xc0, !PT ;  /* 0x0000000100007812 */ /* 0x000fc800078ec0ff */
[----:B------:R-:W-:-:S07]  /*0670*/  ISETP.NE.U32.AND P0, PT, R0, 0x1, PT ;  /* 0x000000010000780c */ /* 0x000fce0003f05070 */
[----:B------:R-:W-:Y:S06]  /*0680*/  @!P1 BRA `(.L_x_27) ;  /* 0x0000000000489947 */ /* 0x000fec0003800000 */
[----:B01----:R-:W0:Y:S01]  /*0690*/  LDC.64 R6, c[0x0][0x380] ;  /* 0x0000e000ff067b82 */ /* 0x003e220000000a00 */
[----:B------:R-:W1:Y:S01]  /*06a0*/  LDCU.64 UR4, c[0x0][0x380] ;  /* 0x00007000ff0477ac */ /* 0x000e620008000a00 */
[C---:B------:R-:W-:Y:S01]  /*06b0*/  IADD3 R4, P2, PT, R2.reuse, R5, RZ ;  /* 0x0000000502047210 */ /* 0x040fe20007f5e0ff */
[C---:B------:R-:W-:Y:S01]  /*06c0*/  VIADD R0, R5.reuse, 0x1 ;  /* 0x0000000105007836 */ /* 0x040fe20000000000 */
[-C--:B------:R-:W-:Y:S01]  /*06d0*/  ISETP.NE.AND P1, PT, R5, R3.reuse, PT ;  /* 0x000000030500720c */ /* 0x080fe20003f25270 */
[----:B------:R-:W-:Y:S02]  /*06e0*/  IMAD.IADD R11, R2, 0x1, R5 ;  /* 0x00000001020b7824 */ /* 0x000fe400078e0205 */
[----:B------:R-:W-:Y:S01]  /*06f0*/  IMAD.X R13, RZ, RZ, RZ, P2 ;  /* 0x000000ffff0d7224 */ /* 0x000fe200010e06ff */
[----:B------:R-:W-:Y:S01]  /*0700*/  ISETP.NE.AND P2, PT, R0, R3, PT ;  /* 0x000000030000720c */ /* 0x000fe20003f45270 */
[----:B------:R-:W-:Y:S01]  /*0710*/  IMAD.MOV.U32 R8, RZ, RZ, RZ ;  /* 0x000000ffff087224 */ /* 0x000fe200078e00ff */
[----:B------:R-:W-:Y:S01]  /*0720*/  FSEL R9, RZ, 1.875, P1 ;  /* 0x3ff00000ff097808 */ /* 0x000fe20000800000 */
[----:B------:R-:W-:-:S02]  /*0730*/  IMAD.MOV.U32 R10, RZ, RZ, RZ ;  /* 0x000000ffff0a7224 */ /* 0x000fc400078e00ff */
[----:B------:R-:W-:Y:S01]  /*0740*/  VIADD R5, R5, 0x2 ;  /* 0x0000000205057836 */ /* 0x000fe20000000000 */
[----:B-1----:R-:W-:-:S04]  /*0750*/  LEA R12, P3, R4, UR4, 0x3 ;  /* 0x00000004040c7c11 */ /* 0x002fc8000f8618ff */
[----:B------:R-:W-:Y:S01]  /*0760*/  LEA.HI.X R13, R4, UR5, R13, 0x3, P3 ;  /* 0x00000005040d7c11 */ /* 0x000fe200098f1c0d */
[----:B0-----:R-:W-:Y:S01]  /*0770*/  IMAD.WIDE.U32 R6, R11, 0x8, R6 ;  /* 0x000000080b067825 */ /* 0x001fe200078e0006 */
[----:B------:R-:W-:-:S04]  /*0780*/  FSEL R11, RZ, 1.875, P2 ;  /* 0x3ff00000ff0b7808 */ /* 0x000fc80001000000 */
[----:B------:R2:W-:Y:S04]  /*0790*/  STG.E.64 desc[UR10][R6.64], R8 ;  /* 0x0000000806007986 */ /* 0x0005e8000c101b0a */
[----:B------:R2:W-:Y:S02]  /*07a0*/  STG.E.64 desc[UR10][R12.64+0x8], R10 ;  /* 0x0000080a0c007986 */ /* 0x0005e4000c101b0a */
.L_x_27:
[----:B------:R-:W-:Y:S05]  /*07b0*/  @P0 EXIT ;  /* 0x000000000000094d */ /* 0x000fea0003800000 */
[----:B012---:R-:W0:Y:S01]  /*07c0*/  LDC.64 R6, c[0x0][0x380] ;  /* 0x0000e000ff067b82 */ /* 0x007e220000000a00 */
[----:B------:R-:W-:Y:S01]  /*07d0*/  ISETP.NE.AND P0, PT, R5, R3, PT ;  /* 0x000000030500720c */ /* 0x000fe20003f05270 */
[----:B------:R-:W-:Y:S02]  /*07e0*/  IMAD.IADD R3, R2, 0x1, R5 ;  /* 0x0000000102037824 */ /* 0x000fe400078e0205 */
[----:B------:R-:W-:Y:S01]  /*07f0*/  IMAD.MOV.U32 R4, RZ, RZ, RZ ;  /* 0x000000ffff047224 */ /* 0x000fe200078e00ff */
[----:B------:R-:W-:Y:S01]  /*0800*/  FSEL R5, RZ, 1.875, P0 ;  /* 0x3ff00000ff057808 */ /* 0x000fe20000000000 */
[----:B0-----:R-:W-:-:S05]  /*0810*/  IMAD.WIDE.U32 R2, R3, 0x8, R6 ;  /* 0x0000000803027825 */ /* 0x001fca00078e0006 */
[----:B------:R-:W-:Y:S01]  /*0820*/  STG.E.64 desc[UR10][R2.64], R4 ;  /* 0x0000000402007986 */ /* 0x000fe2000c101b0a */
[----:B------:R-:W-:Y:S05]  /*0830*/  EXIT ;  /* 0x000000000000794d */ /* 0x000fea0003800000 */
.L_x_28:
        /* <DEDUP_REMOVED lines=12> */
.L_x_67:


//--------------------- .text._Z15gpu_matrix_diffPdS_S_i --------------------------
	.section	.text._Z15gpu_matrix_diffPdS_S_i,"ax",@progbits
	.align	128
        .global         _Z15gpu_matrix_diffPdS_S_i
        .type           _Z15gpu_matrix_diffPdS_S_i,@function
        .size           _Z15gpu_matrix_diffPdS_S_i,(.L_x_68 - _Z15gpu_matrix_diffPdS_S_i)
        .other          _Z15gpu_matrix_diffPdS_S_i,@"STO_CUDA_ENTRY STV_DEFAULT"
_Z15gpu_matrix_diffPdS_S_i:
.text._Z15gpu_matrix_diffPdS_S_i:
        /* <DEDUP_REMOVED lines=16> */
[----:B------:R-:W1:Y:S01]  /*0100*/  LDCU.128 UR8, c[0x0][0x380] ;  /* 0x00007000ff0877ac */ /* 0x000e620008000c00 */
[----:B------:R-:W-:Y:S01]  /*0110*/  IMAD.MOV.U32 R4, RZ, RZ, 0x40 ;  /* 0x00000040ff047424 */ /* 0x000fe200078e00ff */
[----:B------:R-:W-:Y:S01]  /*0120*/  LOP3.LUT R3, R2, 0x7ffffff0, RZ, 0xc0, !PT ;  /* 0x7ffffff002037812 */ /* 0x000fe200078ec0ff */
[----:B------:R-:W-:Y:S01]  /*0130*/  IMAD.MOV.U32 R5, RZ, RZ, 0x0 ;  /* 0x00000000ff057424 */ /* 0x000fe200078e00ff */
[----:B------:R-:W2:Y:S01]  /*0140*/  LDCU.64 UR6, c[0x0][0x390] ;  /* 0x00007200ff0677ac */ /* 0x000ea20008000a00 */
[----:B------:R-:W-:-:S04]  /*0150*/  IMAD.WIDE.U32 R4, R0, 0x8, R4 ;  /* 0x0000000800047825 */ /* 0x000fc800078e0004 */
[----:B------:R-:W-:Y:S01]  /*0160*/  IMAD.MOV R10, RZ, RZ, -R3 ;  /* 0x000000ffff0a7224 */ /* 0x000fe200078e0a03 */
[C---:B-1----:R-:W-:Y:S02]  /*0170*/  IADD3 R12, P2, PT, R4.reuse, UR10, RZ ;  /* 0x0000000a040c7c10 */ /* 0x042fe4000ff5e0ff */
[C---:B------:R-:W-:Y:S02]  /*0180*/  IADD3 R6, P3, PT, R4.reuse, UR8, RZ ;  /* 0x0000000804067c10 */ /* 0x040fe4000ff7e0ff */
[----:B--2---:R-:W-:Y:S02]  /*0190*/  IADD3 R14, P1, PT, R4, UR6, RZ ;  /* 0x00000006040e7c10 */ /* 0x004fe4000ff3e0ff */
[C---:B------:R-:W-:Y:S02]  /*01a0*/  IADD3.X R13, PT, PT, R5.reuse, UR11, RZ, P2, !PT ;  /* 0x0000000b050d7c10 */ /* 0x040fe400097fe4ff */
[C---:B------:R-:W-:Y:S02]  /*01b0*/  IADD3.X R15, PT, PT, R5.reuse, UR7, RZ, P1, !PT ;  /* 0x00000007050f7c10 */ /* 0x040fe40008ffe4ff */
[----:B------:R-:W-:-:S07]  /*01c0*/  IADD3.X R7, PT, PT, R5, UR9, RZ, P3, !PT ;  /* 0x0000000905077c10 */ /* 0x000fce0009ffe4ff */
.L_x_30:
[----:B------:R-:W-:Y:S01]  /*01d0*/  IMAD.MOV.U32 R4, RZ, RZ, R12 ;  /* 0x000000ffff047224 */ /* 0x000fe200078e000c */
[----:B0-2---:R-:W2:Y:S01]  /*01e0*/  LDG.E.64 R8, desc[UR4][R6.64+-0x40] ;  /* 0xffffc00406087981 */ /* 0x005ea2000c1e1b00 */
[----:B------:R-:W-:-:S05]  /*01f0*/  IMAD.MOV.U32 R5, RZ, RZ, R13 ;  /* 0x000000ffff057224 */ /* 0x000fca00078e000d */
[----:B------:R-:W2:Y:S02]  /*0200*/  LDG.E.64 R12, desc[UR4][R4.64+-0x40] ;  /* 0xffffc004040c7981 */ /* 0x000ea4000c1e1b00 */
[----:B--2---:R-:W-:Y:S01]  /*0210*/  DADD R12, R8, -R12 ;  /* 0x00000000080c7229 */ /* 0x004fe2000000080c */
[----:B------:R-:W-:Y:S02]  /*0220*/  IMAD.MOV.U32 R8, RZ, RZ, R14 ;  /* 0x000000ffff087224 */ /* 0x000fe400078e000e */
[----:B------:R-:W-:-:S05]  /*0230*/  IMAD.MOV.U32 R9, RZ, RZ, R15 ;  /* 0x000000ffff097224 */ /* 0x000fca00078e000f */
[----:B------:R0:W-:Y:S04]  /*0240*/  STG.E.64 desc[UR4][R8.64+-0x40], R12 ;  /* 0xffffc00c08007986 */ /* 0x0001e8000c101b04 */
[----:B------:R-:W2:Y:S04]  /*0250*/  LDG.E.64 R14, desc[UR4][R6.64+-0x38] ;  /* 0xffffc804060e7981 */ /* 0x000ea8000c1e1b00 */
[----:B------:R-:W2:Y:S02]  /*0260*/  LDG.E.64 R16, desc[UR4][R4.64+-0x38] ;  /* 0xffffc80404107981 */ /* 0x000ea4000c1e1b00 */
[----:B--2---:R-:W-:-:S07]  /*0270*/  DADD R14, R14, -R16 ;  /* 0x000000000e0e7229 */ /* 0x004fce0000000810 */
[----:B------:R1:W-:Y:S04]  /*0280*/  STG.E.64 desc[UR4][R8.64+-0x38], R14 ;  /* 0xffffc80e08007986 */ /* 0x0003e8000c101b04 */
[----:B------:R-:W2:Y:S04]  /*0290*/  LDG.E.64 R16, desc[UR4][R6.64+-0x30] ;  /* 0xffffd00406107981 */ /* 0x000ea8000c1e1b00 */
[----:B------:R-:W2:Y:S02]  /*02a0*/  LDG.E.64 R18, desc[UR4][R4.64+-0x30] ;  /* 0xffffd00404127981 */ /* 0x000ea4000c1e1b00 */
[----:B--2---:R-:W-:-:S07]  /*02b0*/  DADD R16, R16, -R18 ;  /* 0x0000000010107229 */ /* 0x004fce0000000812 */
[----:B------:R2:W-:Y:S04]  /*02c0*/  STG.E.64 desc[UR4][R8.64+-0x30], R16 ;  /* 0xffffd01008007986 */ /* 0x0005e8000c101b04 */
[----:B------:R-:W3:Y:S04]  /*02d0*/  LDG.E.64 R18, desc[UR4][R6.64+-0x28] ;  /* 0xffffd80406127981 */ /* 0x000ee8000c1e1b00 */
[----:B------:R-:W3:Y:S02]  /*02e0*/  LDG.E.64 R20, desc[UR4][R4.64+-0x28] ;  /* 0xffffd80404147981 */ /* 0x000ee4000c1e1b00 */
[----:B---3--:R-:W-:-:S07]  /*02f0*/  DADD R18, R18, -R20 ;  /* 0x0000000012127229 */ /* 0x008fce0000000814 */
[----:B------:R3:W-:Y:S04]  /*0300*/  STG.E.64 desc[UR4][R8.64+-0x28], R18 ;  /* 0xffffd81208007986 */ /* 0x0007e8000c101b04 */
[----:B0-----:R-:W4:Y:S04]  /*0310*/  LDG.E.64 R12, desc[UR4][R6.64+-0x20] ;  /* 0xffffe004060c7981 */ /* 0x001f28000c1e1b00 */
[----:B------:R-:W4:Y:S02]  /*0320*/  LDG.E.64 R20, desc[UR4][R4.64+-0x20] ;  /* 0xffffe00404147981 */ /* 0x000f24000c1e1b00 */
[----:B----4-:R-:W-:-:S07]  /*0330*/  DADD R12, R12, -R20 ;  /* 0x000000000c0c7229 */ /* 0x010fce0000000814 */
[----:B------:R0:W-:Y:S04]  /*0340*/  STG.E.64 desc[UR4][R8.64+-0x20], R12 ;  /* 0xffffe00c08007986 */ /* 0x0001e8000c101b04 */
[----:B-1----:R-:W4:Y:S04]  /*0350*/  LDG.E.64 R14, desc[UR4][R6.64+-0x18] ;  /* 0xffffe804060e7981 */ /* 0x002f28000c1e1b00 */
[----:B------:R-:W4:Y:S02]  /*0360*/  LDG.E.64 R20, desc[UR4][R4.64+-0x18] ;  /* 0xffffe80404147981 */ /* 0x000f24000c1e1b00 */
[----:B----4-:R-:W-:-:S07]  /*0370*/  DADD R14, R14, -R20 ;  /* 0x000000000e0e7229 */ /* 0x010fce0000000814 */
[----:B------:R1:W-:Y:S04]  /*0380*/  STG.E.64 desc[UR4][R8.64+-0x18], R14 ;  /* 0xffffe80e08007986 */ /* 0x0003e8000c101b04 */
[----:B--2---:R-:W2:Y:S04]  /*0390*/  LDG.E.64 R16, desc[UR4][R6.64+-0x10] ;  /* 0xfffff00406107981 */ /* 0x004ea8000c1e1b00 */
[----:B------:R-:W2:Y:S02]  /*03a0*/  LDG.E.64 R20, desc[UR4][R4.64+-0x10] ;  /* 0xfffff00404147981 */ /* 0x000ea4000c1e1b00 */
[----:B--2---:R-:W-:-:S07]  /*03b0*/  DADD R16, R16, -R20 ;  /* 0x0000000010107229 */ /* 0x004fce0000000814 */
[----:B------:R2:W-:Y:S04]  /*03c0*/  STG.E.64 desc[UR4][R8.64+-0x10], R16 ;  /* 0xfffff01008007986 */ /* 0x0005e8000c101b04 */
[----:B---3--:R-:W3:Y:S04]  /*03d0*/  LDG.E.64 R18, desc[UR4][R6.64+-0x8] ;  /* 0xfffff80406127981 */ /* 0x008ee8000c1e1b00 */
        /* <DEDUP_REMOVED lines=28> */
[----:B------:R-:W2:Y:S01]  /*05a0*/  LDG.E.64 R20, desc[UR4][R4.64+0x30] ;  /* 0x0000300404147981 */ /* 0x000ea2000c1e1b00 */
[----:B------:R-:W-:Y:S01]  /*05b0*/  VIADD R10, R10, 0x10 ;  /* 0x000000100a0a7836 */ /* 0x000fe20000000000 */
[----:B--2---:R-:W-:-:S07]  /*05c0*/  DADD R16, R16, -R20 ;  /* 0x0000000010107229 */ /* 0x004fce0000000814 */
[----:B------:R2:W-:Y:S04]  /*05d0*/  STG.E.64 desc[UR4][R8.64+0x30], R16 ;  /* 0x0000301008007986 */ /* 0x0005e8000c101b04 */
[----:B---3--:R3:W4:Y:S04]  /*05e0*/  LDG.E.64 R18, desc[UR4][R6.64+0x38] ;  /* 0x0000380406127981 */ /* 0x008728000c1e1b00 */
[----:B------:R-:W4:Y:S01]  /*05f0*/  LDG.E.64 R20, desc[UR4][R4.64+0x38] ;  /* 0x0000380404147981 */ /* 0x000f22000c1e1b00 */
[----:B------:R-:W-:Y:S02]  /*0600*/  ISETP.NE.AND P1, PT, R10, RZ, PT ;  /* 0x000000ff0a00720c */ /* 0x000fe40003f25270 */
[----:B0-----:R-:W-:-:S02]  /*0610*/  IADD3 R12, P3, PT, R4, 0x80, RZ ;  /* 0x00000080040c7810 */ /* 0x001fc40007f7e0ff */
[----:B-1----:R-:W-:Y:S02]  /*0620*/  IADD3 R14, P2, PT, R8, 0x80, RZ ;  /* 0x00000080080e7810 */ /* 0x002fe40007f5e0ff */
[----:B---3--:R-:W-:Y:S01]  /*0630*/  IADD3 R6, P4, PT, R6, 0x80, RZ ;  /* 0x0000008006067810 */ /* 0x008fe20007f9e0ff */
[----:B------:R-:W-:Y:S01]  /*0640*/  IMAD.X R13, RZ, RZ, R5, P3 ;  /* 0x000000ffff0d7224 */ /* 0x000fe200018e0605 */
[----:B------:R-:W-:-:S03]  /*0650*/  IADD3.X R15, PT, PT, RZ, R9, RZ, P2, !PT ;  /* 0x00000009ff0f7210 */ /* 0x000fc600017fe4ff */
[----:B------:R-:W-:Y:S01]  /*0660*/  IMAD.X R7, RZ, RZ, R7, P4 ;  /* 0x000000ffff077224 */ /* 0x000fe200020e0607 */
[----:B----4-:R-:W-:-:S07]  /*0670*/  DADD R18, R18, -R20 ;  /* 0x0000000012127229 */ /* 0x010fce0000000814 */
[----:B------:R2:W-:Y:S01]  /*0680*/  STG.E.64 desc[UR4][R8.64+0x38], R18 ;  /* 0x0000381208007986 */ /* 0x0005e2000c101b04 */
[----:B------:R-:W-:Y:S05]  /*0690*/  @P1 BRA `(.L_x_30) ;  /* 0xfffffff800cc1947 */ /* 0x000fea000383ffff */
.L_x_29:
[----:B0-----:R-:W-:Y:S05]  /*06a0*/  @!P0 EXIT ;  /* 0x000000000000894d */ /* 0x001fea0003800000 */
[----:B------:R-:W-:Y:S02]  /*06b0*/  ISETP.GE.U32.AND P1, PT, R11, 0x8, PT ;  /* 0x000000080b00780c */ /* 0x000fe40003f26070 */
[----:B--2---:R-:W-:-:S04]  /*06c0*/  LOP3.LUT R16, R2, 0x7, RZ, 0xc0, !PT ;  /* 0x0000000702107812 */ /* 0x004fc800078ec0ff */
[----:B------:R-:W-:-:S07]  /*06d0*/  ISETP.NE.AND P0, PT, R16, RZ, PT ;  /* 0x000000ff1000720c */ /* 0x000fce0003f05270 */
[----:B------:R-:W-:Y:S06]  /*06e0*/  @!P1 BRA `(.L_x_31) ;  /* 0x0000000000d09947 */ /* 0x000fec0003800000 */
[----:B------:R-:W0:Y:S01]  /*06f0*/  LDC.64 R10, c[0x0][0x380] ;  /* 0x0000e000ff0a7b82 */ /* 0x000e220000000a00 */
[C---:B------:R-:W-:Y:S01]  /*0700*/  IMAD.IADD R5, R0.reuse, 0x1, R3 ;  /* 0x0000000100057824 */ /* 0x040fe200078e0203 */
[----:B------:R-:W1:Y:S06]  /*0710*/  LDCU.128 UR8, c[0x0][0x380] ;  /* 0x00007000ff0877ac */ /* 0x000e6c0008000c00 */
[----:B------:R-:W2:Y:S08]  /*0720*/  LDC.64 R12, c[0x0][0x388] ;  /* 0x0000e200ff0c7b82 */ /* 0x000eb00000000a00 */
[----:B------:R-:W3:Y:S01]  /*0730*/  LDC.64 R8, c[0x0][0x390] ;  /* 0x0000e400ff087b82 */ /* 0x000ee20000000a00 */
[----:B------:R-:W-:Y:S01]  /*0740*/  IADD3 R20, P1, PT, R0, R3, RZ ;  /* 0x0000000300147210 */ /* 0x000fe20007f3e0ff */
[----:B------:R-:W4:Y:S01]  /*0750*/  LDCU.64 UR6, c[0x0][0x390] ;  /* 0x00007200ff0677ac */ /* 0x000f220008000a00 */
[----:B0-----:R-:W-:-:S06]  /*0760*/  IMAD.WIDE.U32 R10, R5, 0x8, R10 ;  /* 0x00000008050a7825 */ /* 0x001fcc00078e000a */
[----:B------:R-:W5:Y:S01]  /*0770*/  LDG.E.64 R10, desc[UR4][R10.64] ;  /* 0x000000040a0a7981 */ /* 0x000f62000c1e1b00 */
[----:B--2---:R-:W-:-:S06]  /*0780*/  IMAD.WIDE.U32 R12, R5, 0x8, R12 ;  /* 0x00000008050c7825 */ /* 0x004fcc00078e000c */
[----:B------:R-:W5:Y:S01]  /*0790*/  LDG.E.64 R12, desc[UR4][R12.64] ;  /* 0x000000040c0c7981 */ /* 0x000f62000c1e1b00 */
[----:B------:R-:W-:Y:S02]  /*07a0*/  IMAD.X R7, RZ, RZ, RZ, P1 ;  /* 0x000000ffff077224 */ /* 0x000fe400008e06ff */
[----:B------:R-:W-:-:S03]  /*07b0*/  IMAD.SHL.U32 R17, R20, 0x8, RZ ;  /* 0x0000000814117824 */ /* 0x000fc600078e00ff */
[----:B------:R-:W-:Y:S02]  /*07c0*/  SHF.L.U64.HI R20, R20, 0x3, R7 ;  /* 0x0000000314147819 */ /* 0x000fe40000010207 */
[C---:B-1----:R-:W-:Y:S02]  /*07d0*/  IADD3 R6, P1, PT, R17.reuse, UR8, RZ ;  /* 0x0000000811067c10 */ /* 0x042fe4000ff3e0ff */
[----:B------:R-:W-:Y:S02]  /*07e0*/  IADD3 R4, P2, PT, R17, UR10, RZ ;  /* 0x0000000a11047c10 */ /* 0x000fe4000ff5e0ff */
[C---:B------:R-:W-:Y:S01]  /*07f0*/  IADD3.X R7, PT, PT, R20.reuse, UR9, RZ, P1, !PT ;  /* 0x0000000914077c10 */ /* 0x040fe20008ffe4ff */
[----:B-----5:R-:W-:Y:S01]  /*0800*/  DADD R14, R10, -R12 ;  /* 0x000000000a0e7229 */ /* 0x020fe2000000080c */
[----:B---3--:R-:W-:Y:S01]  /*0810*/  IMAD.WIDE.U32 R10, R5, 0x8, R8 ;  /* 0x00000008050a7825 */ /* 0x008fe200078e0008 */
[----:B------:R-:W-:-:S05]  /*0820*/  IADD3.X R5, PT, PT, R20, UR11, RZ, P2, !PT ;  /* 0x0000000b14057c10 */ /* 0x000fca00097fe4ff */
[----:B------:R0:W-:Y:S04]  /*0830*/  STG.E.64 desc[UR4][R10.64], R14 ;  /* 0x0000000e0a007986 */ /* 0x0001e8000c101b04 */
[----:B------:R-:W2:Y:S04]  /*0840*/  LDG.E.64 R12, desc[UR4][R6.64+0x8] ;  /* 0x00000804060c7981 */ /* 0x000ea8000c1e1b00 */
[----:B------:R-:W2:Y:S01]  /*0850*/  LDG.E.64 R18, desc[UR4][R4.64+0x8] ;  /* 0x0000080404127981 */ /* 0x000ea2000c1e1b00 */
[----:B----4-:R-:W-:-:S04]  /*0860*/  IADD3 R8, P1, PT, R17, UR6, RZ ;  /* 0x0000000611087c10 */ /* 0x010fc8000ff3e0ff */
[----:B------:R-:W-:Y:S01]  /*0870*/  IADD3.X R9, PT, PT, R20, UR7, RZ, P1, !PT ;  /* 0x0000000714097c10 */ /* 0x000fe20008ffe4ff */
[----:B--2---:R-:W-:-:S07]  /*0880*/  DADD R12, R12, -R18 ;  /* 0x000000000c0c7229 */ /* 0x004fce0000000812 */
[----:B------:R1:W-:Y:S04]  /*0890*/  STG.E.64 desc[UR4][R8.64+0x8], R12 ;  /* 0x0000080c08007986 */ /* 0x0003e8000c101b04 */
[----:B------:R-:W2:Y:S04]  /*08a0*/  LDG.E.64 R18, desc[UR4][R6.64+0x10] ;  /* 0x0000100406127981 */ /* 0x000ea8000c1e1b00 */
[----:B------:R-:W2:Y:S02]  /*08b0*/  LDG.E.64 R20, desc[UR4][R4.64+0x10] ;  /* 0x0000100404147981 */ /* 0x000ea4000c1e1b00 */
[----:B--2---:R-:W-:-:S07]  /*08c0*/  DADD R18, R18, -R20 ;  /* 0x0000000012127229 */ /* 0x004fce0000000814 */
[----:B------:R2:W-:Y:S04]  /*08d0*/  STG.E.64 desc[UR4][R8.64+0x10], R18 ;  /* 0x0000101208007986 */ /* 0x0005e8000c101b04 */
[----:B0-----:R-:W3:Y:S04]  /*08e0*/  LDG.E.64 R10, desc[UR4][R6.64+0x18] ;  /* 0x00001804060a7981 */ /* 0x001ee8000c1e1b00 */
[----:B------:R-:W3:Y:S02]  /*08f0*/  LDG.E.64 R14, desc[UR4][R4.64+0x18] ;  /* 0x00001804040e7981 */ /* 0x000ee4000c1e1b00 */
[----:B---3--:R-:W-:-:S07]  /*0900*/  DADD R10, R10, -R14 ;  /* 0x000000000a0a7229 */ /* 0x008fce000000080e */
[----:B------:R0:W-:Y:S04]  /*0910*/  STG.E.64 desc[UR4][R8.64+0x18], R10 ;  /* 0x0000180a08007986 */ /* 0x0001e8000c101b04 */
[----:B------:R-:W3:Y:S04]  /*0920*/  LDG.E.64 R14, desc[UR4][R6.64+0x20] ;  /* 0x00002004060e7981 */ /* 0x000ee8000c1e1b00 */
[----:B------:R-:W3:Y:S02]  /*0930*/  LDG.E.64 R20, desc[UR4][R4.64+0x20] ;  /* 0x0000200404147981 */ /* 0x000ee4000c1e1b00 */
[----:B---3--:R-:W-:-:S07]  /*0940*/  DADD R14, R14, -R20 ;  /* 0x000000000e0e7229 */ /* 0x008fce0000000814 */
        /* <DEDUP_REMOVED lines=9> */
[----:B0-----:R-:W2:Y:S04]  /*09e0*/  LDG.E.64 R10, desc[UR4][R6.64+0x38] ;  /* 0x00003804060a7981 */ /* 0x001ea8000c1e1b00 */
[----:B------:R-:W2:Y:S01]  /*09f0*/  LDG.E.64 R20, desc[UR4][R4.64+0x38] ;  /* 0x0000380404147981 */ /* 0x000ea2000c1e1b00 */
[----:B------:R-:W-:Y:S01]  /*0a00*/  VIADD R3, R3, 0x8 ;  /* 0x0000000803037836 */ /* 0x000fe20000000000 */
[----:B--2---:R-:W-:-:S07]  /*0a10*/  DADD R10, R10, -R20 ;  /* 0x000000000a0a7229 */ /* 0x004fce0000000814 */
[----:B------:R3:W-:Y:S04]  /*0a20*/  STG.E.64 desc[UR4][R8.64+0x38], R10 ;  /* 0x0000380a08007986 */ /* 0x0007e8000c101b04 */
.L_x_31:
[----:B------:R-:W-:Y:S05]  /*0a30*/  @!P0 EXIT ;  /* 0x000000000000894d */ /* 0x000fea0003800000 */
[----:B------:R-:W-:Y:S02]  /*0a40*/  ISETP.GE.U32.AND P1, PT, R16, 0x4, PT ;  /* 0x000000041000780c */ /* 0x000fe40003f26070 */
[----:B------:R-:W-:-:S04]  /*0a50*/  LOP3.LUT R2, R2, 0x3, RZ, 0xc0, !PT ;  /* 0x0000000302027812 */ /* 0x000fc800078ec0ff */
[----:B------:R-:W-:-:S07]  /*0a60*/  ISETP.NE.AND P0, PT, R2, RZ, PT ;  /* 0x000000ff0200720c */ /* 0x000fce0003f05270 */
[----:B------:R-:W-:Y:S06]  /*0a70*/  @!P1 BRA `(.L_x_32) ;  /* 0x0000000000909947 */ /* 0x000fec0003800000 */
[----:B------:R-:W0:Y:S01]  /*0a80*/  LDC.64 R4, c[0x0][0x380] ;  /* 0x0000e000ff047b82 */ /* 0x000e220000000a00 */
[CC--:B---3--:R-:W-:Y:S01]  /*0a90*/  IADD3 R19, PT, PT, R0.reuse, R3.reuse, RZ ;  /* 0x0000000300137210 */ /* 0x0c8fe20007ffe0ff */
[----:B------:R-:W1:Y:S06]  /*0aa0*/  LDCU.128 UR8, c[0x0][0x380] ;  /* 0x00007000ff0877ac */ /* 0x000e6c0008000c00 */
[----:B------:R-:W2:Y:S08]  /*0ab0*/  LDC.64 R6, c[0x0][0x388] ;  /* 0x0000e200ff067b82 */ /* 0x000eb00000000a00 */
[----:B------:R-:W3:Y:S01]  /*0ac0*/  LDC.64 R14, c[0x0][0x390] ;  /* 0x0000e400ff0e7b82 */ /* 0x000ee20000000a00 */
[----:B------:R-:W-:Y:S01]  /*0ad0*/  IADD3 R8, P1, PT, R0, R3, RZ ;  /* 0x0000000300087210 */ /* 0x000fe20007f3e0ff */
[----:B------:R-:W4:Y:S01]  /*0ae0*/  LDCU.64 UR6, c[0x0][0x390] ;  /* 0x00007200ff0677ac */ /* 0x000f220008000a00 */
[----:B0-----:R-:W-:-:S06]  /*0af0*/  IMAD.WIDE.U32 R4, R19, 0x8, R4 ;  /* 0x0000000813047825 */ /* 0x001fcc00078e0004 */
[----:B------:R-:W5:Y:S01]  /*0b00*/  LDG.E.64 R4, desc[UR4][R4.64] ;  /* 0x0000000404047981 */ /* 0x000f62000c1e1b00 */
[----:B--2---:R-:W-:-:S05]  /*0b10*/  IMAD.WIDE.U32 R12, R19, 0x8, R6 ;  /* 0x00000008130c7825 */ /* 0x004fca00078e0006 */
[----:B------:R-:W5:Y:S01]  /*0b20*/  LDG.E.64 R6, desc[UR4][R12.64] ;  /* 0x000000040c067981 */ /* 0x000f62000c1e1b00 */
[----:B------:R-:W-:Y:S02]  /*0b30*/  IMAD.X R9, RZ, RZ, RZ, P1 ;  /* 0x000000ffff097224 */ /* 0x000fe400008e06ff */
[----:B------:R-:W-:-:S03]  /*0b40*/  IMAD.SHL.U32 R17, R8, 0x8, RZ ;  /* 0x0000000808117824 */ /* 0x000fc600078e00ff */
[----:B------:R-:W-:Y:S02]  /*0b50*/  SHF.L.U64.HI R16, R8, 0x3, R9 ;  /* 0x0000000308107819 */ /* 0x000fe40000010209 */
[----:B-1----:R-:W-:Y:S01]  /*0b60*/  IADD3 R8, P1, PT, R17, UR8, RZ ;  /* 0x0000000811087c10 */ /* 0x002fe2000ff3e0ff */
[----:B---3--:R-:W-:-:S03]  /*0b70*/  IMAD.WIDE.U32 R18, R19, 0x8, R14 ;  /* 0x0000000813127825 */ /* 0x008fc600078e000e */
[----:B------:R-:W-:Y:S01]  /*0b80*/  IADD3.X R9, PT, PT, R16, UR9, RZ, P1, !PT ;  /* 0x0000000910097c10 */ /* 0x000fe20008ffe4ff */
[----:B-----5:R-:W-:Y:S01]  /*0b90*/  DADD R10, R4, -R6 ;  /* 0x00000000040a7229 */ /* 0x020fe20000000806 */
[----:B------:R-:W-:-:S04]  /*0ba0*/  IADD3 R6, P2, PT, R17, UR10, RZ ;  /* 0x0000000a11067c10 */ /* 0x000fc8000ff5e0ff */
[----:B------:R-:W-:Y:S02]  /*0bb0*/  IADD3.X R7, PT, PT, R16, UR11, RZ, P2, !PT ;  /* 0x0000000b10077c10 */ /* 0x000fe400097fe4ff */
        /* <DEDUP_REMOVED lines=16> */
.L_x_32:
[----:B------:R-:W-:Y:S05]  /*0cc0*/  @!P0 EXIT ;  /* 0x000000000000894d */ /* 0x000fea0003800000 */
[----:B------:R-:W0:Y:S01]  /*0cd0*/  LDC.64 R6, c[0x0][0x388] ;  /* 0x0000e200ff067b82 */ /* 0x000e220000000a00 */
[----:B------:R-:W-:Y:S02]  /*0ce0*/  IMAD.IADD R3, R0, 0x1, R3 ;  /* 0x0000000100037824 */ /* 0x000fe400078e0203 */
[----:B------:R-:W-:-:S05]  /*0cf0*/  IMAD.MOV R0, RZ, RZ, -R2 ;  /* 0x000000ffff007224 */ /* 0x000fca00078e0a02 */
[----:B-1----:R-:W1:Y:S08]  /*0d00*/  LDC.64 R4, c[0x0][0x390] ;  /* 0x0000e400ff047b82 */ /* 0x002e700000000a00 */
[----:B---3--:R-:W2:Y:S01]  /*0d10*/  LDC.64 R8, c[0x0][0x380] ;  /* 0x0000e000ff087b82 */ /* 0x008ea20000000a00 */
[----:B0-----:R-:W-:-:S04]  /*0d20*/  IMAD.WIDE.U32 R6, R3, 0x8, R6 ;  /* 0x0000000803067825 */ /* 0x001fc800078e0006 */
[----:B------:R-:W-:Y:S01]  /*0d30*/  IMAD.MOV.U32 R11, RZ, RZ, R7 ;  /* 0x000000ffff0b7224 */ /* 0x000fe200078e0007 */
[----:B------:R-:W-:Y:S01]  /*0d40*/  MOV R10, R6 ;  /* 0x00000006000a7202 */ /* 0x000fe20000000f00 */
[----:B-1----:R-:W-:-:S04]  /*0d50*/  IMAD.WIDE.U32 R4, R3, 0x8, R4 ;  /* 0x0000000803047825 */ /* 0x002fc800078e0004 */
[----:B------:R-:W-:Y:S02]  /*0d60*/  IMAD.MOV.U32 R12, RZ, RZ, R4 ;  /* 0x000000ffff0c7224 */ /* 0x000fe400078e0004 */
[----:B------:R-:W-:Y:S02]  /*0d70*/  IMAD.MOV.U32 R13, RZ, RZ, R5 ;  /* 0x000000ffff0d7224 */ /* 0x000fe400078e0005 */
[----:B--2---:R-:W-:-:S07]  /*0d80*/  IMAD.WIDE.U32 R8, R3, 0x8, R8 ;  /* 0x0000000803087825 */ /* 0x004fce00078e0008 */
.L_x_33:
[----:B0-----:R-:W-:Y:S02]  /*0d90*/  IMAD.MOV.U32 R4, RZ, RZ, R10 ;  /* 0x000000ffff047224 */ /* 0x001fe400078e000a */
[----:B------:R-:W-:Y:S02]  /*0da0*/  IMAD.MOV.U32 R5, RZ, RZ, R11 ;  /* 0x000000ffff057224 */ /* 0x000fe400078e000b */
[----:B------:R-:W-:Y:S02]  /*0db0*/  IMAD.MOV.U32 R6, RZ, RZ, R8 ;  /* 0x000000ffff067224 */ /* 0x000fe400078e0008 */
[----:B------:R-:W-:Y:S02]  /*0dc0*/  IMAD.MOV.U32 R7, RZ, RZ, R9 ;  /* 0x000000ffff077224 */ /* 0x000fe400078e0009 */
[----:B------:R-:W2:Y:S04]  /*0dd0*/  LDG.E.64 R4, desc[UR4][R4.64] ;  /* 0x0000000404047981 */ /* 0x000ea8000c1e1b00 */
[----:B------:R-:W2:Y:S01]  /*0de0*/  LDG.E.64 R2, desc[UR4][R6.64] ;  /* 0x0000000406027981 */ /* 0x000ea2000c1e1b00 */
[----:B------:R-:W-:-:S05]  /*0df0*/  VIADD R0, R0, 0x1 ;  /* 0x0000000100007836 */ /* 0x000fca0000000000 */
[----:B------:R-:W-:Y:S02]  /*0e00*/  ISETP.NE.AND P0, PT, R0, RZ, PT ;  /* 0x000000ff0000720c */ /* 0x000fe40003f05270 */
[----:B------:R-:W-:Y:S02]  /*0e10*/  IADD3 R10, P2, PT, R10, 0x8, RZ ;  /* 0x000000080a0a7810 */ /* 0x000fe40007f5e0ff */
[----:B------:R-:W-:-:S03]  /*0e20*/  IADD3 R8, P3, PT, R8, 0x8, RZ ;  /* 0x0000000808087810 */ /* 0x000fc60007f7e0ff */
[----:B------:R-:W-:Y:S02]  /*0e30*/  IMAD.X R11, RZ, RZ, R11, P2 ;  /* 0x000000ffff0b7224 */ /* 0x000fe400010e060b */
[----:B------:R-:W-:Y:S01]  /*0e40*/  IMAD.X R9, RZ, RZ, R9, P3 ;  /* 0x000000ffff097224 */ /* 0x000fe200018e0609 */
[----:B--2---:R-:W-:Y:S01]  /*0e50*/  DADD R2, R2, -R4 ;  /* 0x0000000002027229 */ /* 0x004fe20000000804 */
[----:B------:R-:W-:Y:S01]  /*0e60*/  MOV R4, R12 ;  /* 0x0000000c00047202 */ /* 0x000fe20000000f00 */
[----:B------:R-:W-:Y:S01]  /*0e70*/  IMAD.MOV.U32 R5, RZ, RZ, R13 ;  /* 0x000000ffff057224 */ /* 0x000fe200078e000d */
[----:B------:R-:W-:-:S04]  /*0e80*/  IADD3 R12, P1, PT, R12, 0x8, RZ ;  /* 0x000000080c0c7810 */ /* 0x000fc80007f3e0ff */
[----:B------:R0:W-:Y:S01]  /*0e90*/  STG.E.64 desc[UR4][R4.64], R2 ;  /* 0x0000000204007986 */ /* 0x0001e2000c101b04 */
[----:B------:R-:W-:Y:S01]  /*0ea0*/  IMAD.X R13, RZ, RZ, R13, P1 ;  /* 0x000000ffff0d7224 */ /* 0x000fe200008e060d */
[----:B------:R-:W-:Y:S07]  /*0eb0*/  @P0 BRA `(.L_x_33) ;  /* 0xfffffffc00b40947 */ /* 0x000fee000383ffff */
[----:B------:R-:W-:Y:S05]  /*0ec0*/  EXIT ;  /* 0x000000000000794d */ /* 0x000fea0003800000 */
.L_x_34:
        /* <DEDUP_REMOVED lines=11> */
.L_x_68:


//--------------------- .text._Z14gpu_matrix_sumPdS_S_i --------------------------
	.section	.text._Z14gpu_matrix_sumPdS_S_i,"ax",@progbits
	.align	128
        .global         _Z14gpu_matrix_sumPdS_S_i
        .type           _Z14gpu_matrix_sumPdS_S_i,@function
        .size           _Z14gpu_matrix_sumPdS_S_i,(.L_x_69 - _Z14gpu_matrix_sumPdS_S_i)
        .other          _Z14gpu_matrix_sumPdS_S_i,@"STO_CUDA_ENTRY STV_DEFAULT"
_Z14gpu_matrix_sumPdS_S_i:
.text._Z14gpu_matrix_sumPdS_S_i:
        /* <DEDUP_REMOVED lines=29> */
.L_x_36:
[----:B------:R-:W-:Y:S01]  /*01d0*/  IMAD.MOV.U32 R4, RZ, RZ, R12 ;  /* 0x000000ffff047224 */ /* 0x000fe200078e000c */
[----:B0-2---:R-:W2:Y:S01]  /*01e0*/  LDG.E.64 R8, desc[UR4][R6.64+-0x40] ;  /* 0xffffc00406087981 */ /* 0x005ea2000c1e1b00 */
[----:B------:R-:W-:-:S05]  /*01f0*/  IMAD.MOV.U32 R5, RZ, RZ, R13 ;  /* 0x000000ffff057224 */ /* 0x000fca00078e000d */
[----:B------:R-:W2:Y:S02]  /*0200*/  LDG.E.64 R12, desc[UR4][R4.64+-0x40] ;  /* 0xffffc004040c7981 */ /* 0x000ea4000c1e1b00 */
[----:B--2---:R-:W-:Y:S01]  /*0210*/  DADD R12, R8, R12 ;  /* 0x00000000080c7229 */ /* 0x004fe2000000000c */
[----:B------:R-:W-:Y:S02]  /*0220*/  IMAD.MOV.U32 R8, RZ, RZ, R14 ;  /* 0x000000ffff087224 */ /* 0x000fe400078e000e */
[----:B------:R-:W-:-:S05]  /*0230*/  IMAD.MOV.U32 R9, RZ, RZ, R15 ;  /* 0x000000ffff097224 */ /* 0x000fca00078e000f */
[----:B------:R0:W-:Y:S04]  /*0240*/  STG.E.64 desc[UR4][R8.64+-0x40], R12 ;  /* 0xffffc00c08007986 */ /* 0x0001e8000c101b04 */
[----:B------:R-:W2:Y:S04]  /*0250*/  LDG.E.64 R14, desc[UR4][R6.64+-0x38] ;  /* 0xffffc804060e7981 */ /* 0x000ea8000c1e1b00 */
[----:B------:R-:W2:Y:S02]  /*0260*/  LDG.E.64 R16, desc[UR4][R4.64+-0x38] ;  /* 0xffffc80404107981 */ /* 0x000ea4000c1e1b00 */
[----:B--2---:R-:W-:-:S07]  /*0270*/  DADD R14, R14, R16 ;  /* 0x000000000e0e7229 */ /* 0x004fce0000000010 */
[----:B------:R1:W-:Y:S04]  /*0280*/  STG.E.64 desc[UR4][R8.64+-0x38], R14 ;  /* 0xffffc80e08007986 */ /* 0x0003e8000c101b04 */
[----:B------:R-:W2:Y:S04]  /*0290*/  LDG.E.64 R16, desc[UR4][R6.64+-0x30] ;  /* 0xffffd00406107981 */ /* 0x000ea8000c1e1b00 */
[----:B------:R-:W2:Y:S02]  /*02a0*/  LDG.E.64 R18, desc[UR4][R4.64+-0x30] ;  /* 0xffffd00404127981 */ /* 0x000ea4000c1e1b00 */
[----:B--2---:R-:W-:-:S07]  /*02b0*/  DADD R16, R16, R18 ;  /* 0x0000000010107229 */ /* 0x004fce0000000012 */
[----:B------:R2:W-:Y:S04]  /*02c0*/  STG.E.64 desc[UR4][R8.64+-0x30], R16 ;  /* 0xffffd01008007986 */ /* 0x0005e8000c101b04 */
[----:B------:R-:W3:Y:S04]  /*02d0*/  LDG.E.64 R18, desc[UR4][R6.64+-0x28] ;  /* 0xffffd80406127981 */ /* 0x000ee8000c1e1b00 */
[----:B------:R-:W3:Y:S02]  /*02e0*/  LDG.E.64 R20, desc[UR4][R4.64+-0x28] ;  /* 0xffffd80404147981 */ /* 0x000ee4000c1e1b00 */
[----:B---3--:R-:W-:-:S07]  /*02f0*/  DADD R18, R18, R20 ;  /* 0x0000000012127229 */ /* 0x008fce0000000014 */
[----:B------:R3:W-:Y:S04]  /*0300*/  STG.E.64 desc[UR4][R8.64+-0x28], R18 ;  /* 0xffffd81208007986 */ /* 0x0007e8000c101b04 */
[----:B0-----:R-:W4:Y:S04]  /*0310*/  LDG.E.64 R12, desc[UR4][R6.64+-0x20] ;  /* 0xffffe004060c7981 */ /* 0x001f28000c1e1b00 */
[----:B------:R-:W4:Y:S02]  /*0320*/  LDG.E.64 R20, desc[UR4][R4.64+-0x20] ;  /* 0xffffe00404147981 */ /* 0x000f24000c1e1b00 */
[----:B----4-:R-:W-:-:S07]  /*0330*/  DADD R12, R12, R20 ;  /* 0x000000000c0c7229 */ /* 0x010fce0000000014 */
[----:B------:R0:W-:Y:S04]  /*0340*/  STG.E.64 desc[UR4][R8.64+-0x20], R12 ;  /* 0xffffe00c08007986 */ /* 0x0001e8000c101b04 */
[----:B-1----:R-:W4:Y:S04]  /*0350*/  LDG.E.64 R14, desc[UR4][R6.64+-0x18] ;  /* 0xffffe804060e7981 */ /* 0x002f28000c1e1b00 */
[----:B------:R-:W4:Y:S02]  /*0360*/  LDG.E.64 R20, desc[UR4][R4.64+-0x18] ;  /* 0xffffe80404147981 */ /* 0x000f24000c1e1b00 */
[----:B----4-:R-:W-:-:S07]  /*0370*/  DADD R14, R14, R20 ;  /* 0x000000000e0e7229 */ /* 0x010fce0000000014 */
[----:B------:R1:W-:Y:S04]  /*0380*/  STG.E.64 desc[UR4][R8.64+-0x18], R14 ;  /* 0xffffe80e08007986 */ /* 0x0003e8000c101b04 */
[----:B--2---:R-:W2:Y:S04]  /*0390*/  LDG.E.64 R16, desc[UR4][R6.64+-0x10] ;  /* 0xfffff00406107981 */ /* 0x004ea8000c1e1b00 */
[----:B------:R-:W2:Y:S02]  /*03a0*/  LDG.E.64 R20, desc[UR4][R4.64+-0x10] ;  /* 0xfffff00404147981 */ /* 0x000ea4000c1e1b00 */
[----:B--2---:R-:W-:-:S07]  /*03b0*/  DADD R16, R16, R20 ;  /* 0x0000000010107229 */ /* 0x004fce0000000014 */
[----:B------:R2:W-:Y:S04]  /*03c0*/  STG.E.64 desc[UR4][R8.64+-0x10], R16 ;  /* 0xfffff01008007986 */ /* 0x0005e8000c101b04 */
[----:B---3--:R-:W3:Y:S04]  /*03d0*/  LDG.E.64 R18, desc[UR4][R6.64+-0x8] ;  /* 0xfffff80406127981 */ /* 0x008ee8000c1e1b00 */
        /* <DEDUP_REMOVED lines=28> */
[----:B------:R-:W2:Y:S01]  /*05a0*/  LDG.E.64 R20, desc[UR4][R4.64+0x30] ;  /* 0x0000300404147981 */ /* 0x000ea2000c1e1b00 */
[----:B------:R-:W-:Y:S01]  /*05b0*/  VIADD R10, R10, 0x10 ;  /* 0x000000100a0a7836 */ /* 0x000fe20000000000 */
[----:B--2---:R-:W-:-:S07]  /*05c0*/  DADD R16, R16, R20 ;  /* 0x0000000010107229 */ /* 0x004fce0000000014 */
        /* <DEDUP_REMOVED lines=10> */
[----:B----4-:R-:W-:-:S07]  /*0670*/  DADD R18, R18, R20 ;  /* 0x0000000012127229 */ /* 0x010fce0000000014 */
[----:B------:R2:W-:Y:S01]  /*0680*/  STG.E.64 desc[UR4][R8.64+0x38], R18 ;  /* 0x0000381208007986 */ /* 0x0005e2000c101b04 */
[----:B------:R-:W-:Y:S05]  /*0690*/  @P1 BRA `(.L_x_36) ;  /* 0xfffffff800cc1947 */ /* 0x000fea000383ffff */
.L_x_35:
        /* <DEDUP_REMOVED lines=22> */
[----:B-----5:R-:W-:Y:S01]  /*0800*/  DADD R14, R10, R12 ;  /* 0x000000000a0e7229 */ /* 0x020fe2000000000c */
[----:B---3--:R-:W-:Y:S01]  /*0810*/  IMAD.WIDE.U32 R10, R5, 0x8, R8 ;  /* 0x00000008050a7825 */ /* 0x008fe200078e0008 */
[----:B------:R-:W-:-:S05]  /*0820*/  IADD3.X R5, PT, PT, R20, UR11, RZ, P2, !PT ;  /* 0x0000000b14057c10 */ /* 0x000fca00097fe4ff */
[----:B------:R0:W-:Y:S04]  /*0830*/  STG.E.64 desc[UR4][R10.64], R14 ;  /* 0x0000000e0a007986 */ /* 0x0001e8000c101b04 */
[----:B------:R-:W2:Y:S04]  /*0840*/  LDG.E.64 R12, desc[UR4][R6.64+0x8] ;  /* 0x00000804060c7981 */ /* 0x000ea8000c1e1b00 */
[----:B------:R-:W2:Y:S01]  /*0850*/  LDG.E.64 R18, desc[UR4][R4.64+0x8] ;  /* 0x0000080404127981 */ /* 0x000ea2000c1e1b00 */
[----:B----4-:R-:W-:-:S04]  /*0860*/  IADD3 R8, P1, PT, R17, UR6, RZ ;  /* 0x0000000611087c10 */ /* 0x010fc8000ff3e0ff */
[----:B------:R-:W-:Y:S01]  /*0870*/  IADD3.X R9, PT, PT, R20, UR7, RZ, P1, !PT ;  /* 0x0000000714097c10 */ /* 0x000fe20008ffe4ff */
[----:B--2---:R-:W-:-:S07]  /*0880*/  DADD R12, R12, R18 ;  /* 0x000000000c0c7229 */ /* 0x004fce0000000012 */
[----:B------:R1:W-:Y:S04]  /*0890*/  STG.E.64 desc[UR4][R8.64+0x8], R12 ;  /* 0x0000080c08007986 */ /* 0x0003e8000c101b04 */
[----:B------:R-:W2:Y:S04]  /*08a0*/  LDG.E.64 R18, desc[UR4][R6.64+0x10] ;  /* 0x0000100406127981 */ /* 0x000ea8000c1e1b00 */
[----:B------:R-:W2:Y:S02]  /*08b0*/  LDG.E.64 R20, desc[UR4][R4.64+0x10] ;  /* 0x0000100404147981 */ /* 0x000ea4000c1e1b00 */
[----:B--2---:R-:W-:-:S07]  /*08c0*/  DADD R18, R18, R20 ;  /* 0x0000000012127229 */ /* 0x004fce0000000014 */
[----:B------:R2:W-:Y:S04]  /*08d0*/  STG.E.64 desc[UR4][R8.64+0x10], R18 ;  /* 0x0000101208007986 */ /* 0x0005e8000c101b04 */
[----:B0-----:R-:W3:Y:S04]  /*08e0*/  LDG.E.64 R10, desc[UR4][R6.64+0x18] ;  /* 0x00001804060a7981 */ /* 0x001ee8000c1e1b00 */
[----:B------:R-:W3:Y:S02]  /*08f0*/  LDG.E.64 R14, desc[UR4][R4.64+0x18] ;  /* 0x00001804040e7981 */ /* 0x000ee4000c1e1b00 */
[----:B---3--:R-:W-:-:S07]  /*0900*/  DADD R10, R10, R14 ;  /* 0x000000000a0a7229 */ /* 0x008fce000000000e */
[----:B------:R0:W-:Y:S04]  /*0910*/  STG.E.64 desc[UR4][R8.64+0x18], R10 ;  /* 0x0000180a08007986 */ /* 0x0001e8000c101b04 */
[----:B------:R-:W3:Y:S04]  /*0920*/  LDG.E.64 R14, desc[UR4][R6.64+0x20] ;  /* 0x00002004060e7981 */ /* 0x000ee8000c1e1b00 */
[----:B------:R-:W3:Y:S02]  /*0930*/  LDG.E.64 R20, desc[UR4][R4.64+0x20] ;  /* 0x0000200404147981 */ /* 0x000ee4000c1e1b00 */
[----:B---3--:R-:W-:-:S07]  /*0940*/  DADD R14, R14, R20 ;  /* 0x000000000e0e7229 */ /* 0x008fce0000000014 */
        /* <DEDUP_REMOVED lines=9> */
[----:B0-----:R-:W2:Y:S04]  /*09e0*/  LDG.E.64 R10, desc[UR4][R6.64+0x38] ;  /* 0x00003804060a7981 */ /* 0x001ea8000c1e1b00 */
[----:B------:R-:W2:Y:S01]  /*09f0*/  LDG.E.64 R20, desc[UR4][R4.64+0x38] ;  /* 0x0000380404147981 */ /* 0x000ea2000c1e1b00 */
[----:B------:R-:W-:Y:S01]  /*0a00*/  VIADD R3, R3, 0x8 ;  /* 0x0000000803037836 */ /* 0x000fe20000000000 */
[----:B--2---:R-:W-:-:S07]  /*0a10*/  DADD R10, R10, R20 ;  /* 0x000000000a0a7229 */ /* 0x004fce0000000014 */
[----:B------:R3:W-:Y:S04]  /*0a20*/  STG.E.64 desc[UR4][R8.64+0x38], R10 ;  /* 0x0000380a08007986 */ /* 0x0007e8000c101b04 */
.L_x_37:
        /* <DEDUP_REMOVED lines=22> */
[----:B-----5:R-:W-:Y:S01]  /*0b90*/  DADD R10, R4, R6 ;  /* 0x00000000040a7229 */ /* 0x020fe20000000006 */
[----:B------:R-:W-:-:S04]  /*0ba0*/  IADD3 R6, P2, PT, R17, UR10, RZ ;  /* 0x0000000a11067c10 */ /* 0x000fc8000ff5e0ff */
[----:B------:R-:W-:Y:S02]  /*0bb0*/  IADD3.X R7, PT, PT, R16, UR11, RZ, P2, !PT ;  /* 0x0000000b10077c10 */ /* 0x000fe400097fe4ff */
        /* <DEDUP_REMOVED lines=16> */
.L_x_38:
        /* <DEDUP_REMOVED lines=13> */
.L_x_39:
        /* <DEDUP_REMOVED lines=12> */
[----:B--2---:R-:W-:Y:S01]  /*0e50*/  DADD R2, R2, R4 ;  /* 0x0000000002027229 */ /* 0x004fe20000000004 */
[----:B------:R-:W-:Y:S01]  /*0e60*/  MOV R4, R12 ;  /* 0x0000000c00047202 */ /* 0x000fe20000000f00 */
[----:B------:R-:W-:Y:S01]  /*0e70*/  IMAD.MOV.U32 R5, RZ, RZ, R13 ;  /* 0x000000ffff057224 */ /* 0x000fe200078e000d */
[----:B------:R-:W-:-:S04]  /*0e80*/  IADD3 R12, P1, PT, R12, 0x8, RZ ;  /* 0x000000080c0c7810 */ /* 0x000fc80007f3e0ff */
[----:B------:R0:W-:Y:S01]  /*0e90*/  STG.E.64 desc[UR4][R4.64], R2 ;  /* 0x0000000204007986 */ /* 0x0001e2000c101b04 */
[----:B------:R-:W-:Y:S01]  /*0ea0*/  IMAD.X R13, RZ, RZ, R13, P1 ;  /* 0x000000ffff0d7224 */ /* 0x000fe200008e060d */
[----:B------:R-:W-:Y:S07]  /*0eb0*/  @P0 BRA `(.L_x_39) ;  /* 0xfffffffc00b40947 */ /* 0x000fee000383ffff */
[----:B------:R-:W-:Y:S05]  /*0ec0*/  EXIT ;  /* 0x000000000000794d */ /* 0x000fea0003800000 */
.L_x_40:
        /* <DEDUP_REMOVED lines=11> */
.L_x_69:


//--------------------- .text._Z12gpu_set_zeroPdS_ii --------------------------
	.section	.text._Z12gpu_set_zeroPdS_ii,"ax",@progbits
	.align	128
        .global         _Z12gpu_set_zeroPdS_ii
        .type           _Z12gpu_set_zeroPdS_ii,@function
        .size           _Z12gpu_set_zeroPdS_ii,(.L_x_70 - _Z12gpu_set_zeroPdS_ii)
        .other          _Z12gpu_set_zeroPdS_ii,@"STO_CUDA_ENTRY STV_DEFAULT"
_Z12gpu_set_zeroPdS_ii:
.text._Z12gpu_set_zeroPdS_ii:
[----:B------:R-:W-:Y:S01]  /*0000*/  LDC R1, c[0x0][0x37c] ;  /* 0x0000df00ff017b82 */ /* 0x000fe20000000800 */
[----:B------:R-:W0:Y:S07]  /*0010*/  S2R R3, SR_TID.X ;  /* 0x0000000000037919 */ /* 0x000e2e0000002100 */
[----:B------:R-:W0:Y:S01]  /*0020*/  LDC R0, c[0x0][0x360] ;  /* 0x0000d800ff007b82 */ /* 0x000e220000000800 */
[----:B------:R-:W1:Y:S07]  /*0030*/  S2R R5, SR_TID.Y ;  /* 0x0000000000057919 */ /* 0x000e6e0000002200 */
[----:B------:R-:W0:Y:S08]  /*0040*/  S2UR UR4, SR_CTAID.X ;  /* 0x00000000000479c3 */ /* 0x000e300000002500 */
[----:B------:R-:W1:Y:S08]  /*0050*/  S2UR UR5, SR_CTAID.Y ;  /* 0x00000000000579c3 */ /* 0x000e700000002600 */
[----:B------:R-:W1:Y:S08]  /*0060*/  LDC R2, c[0x0][0x364] ;  /* 0x0000d900ff027b82 */ /* 0x000e700000000800 */
[----:B------:R-:W2:Y:S01]  /*0070*/  LDC.64 R6, c[0x0][0x390] ;  /* 0x0000e400ff067b82 */ /* 0x000ea20000000a00 */
[----:B0-----:R-:W-:-:S02]  /*0080*/  IMAD R0, R0, UR4, R3 ;  /* 0x0000000400007c24 */ /* 0x001fc4000f8e0203 */
[----:B-1----:R-:W-:-:S05]  /*0090*/  IMAD R2, R2, UR5, R5 ;  /* 0x0000000502027c24 */ /* 0x002fca000f8e0205 */
[C---:B------:R-:W-:Y:S02]  /*00a0*/  VIMNMX R3, PT, PT, R0.reuse, R2, !PT ;  /* 0x0000000200037248 */ /* 0x040fe40007fe0100 */
[----:B--2---:R-:W-:-:S04]  /*00b0*/  ISETP.NE.AND P0, PT, R0, R7, PT ;  /* 0x000000070000720c */ /* 0x004fc80003f05270 */
[----:B------:R-:W-:-:S04]  /*00c0*/  ISETP.GE.OR P0, PT, R3, R6, !P0 ;  /* 0x000000060300720c */ /* 0x000fc80004706670 */
[----:B------:R-:W-:-:S13]  /*00d0*/  ISETP.NE.OR P0, PT, R2, R7, P0 ;  /* 0x000000070200720c */ /* 0x000fda0000705670 */
[----:B------:R-:W-:Y:S05]  /*00e0*/  @P0 EXIT ;  /* 0x000000000000094d */ /* 0x000fea0003800000 */
[----:B------:R-:W0:Y:S01]  /*00f0*/  LDC.64 R2, c[0x0][0x380] ;  /* 0x0000e000ff027b82 */ /* 0x000e220000000a00 */
[----:B------:R-:W1:Y:S01]  /*0100*/  LDCU.64 UR4, c[0x0][0x358] ;  /* 0x00006b00ff0477ac */ /* 0x000e620008000a00 */
[----:B------:R-:W-:-:S04]  /*0110*/  IMAD R5, R0, R6, R7 ;  /* 0x0000000600057224 */ /* 0x000fc800078e0207 */
[----:B0-----:R-:W-:-:S05]  /*0120*/  IMAD.WIDE R2, R5, 0x8, R2 ;  /* 0x0000000805027825 */ /* 0x001fca00078e0202 */
[----:B-1----:R-:W-:Y:S01]  /*0130*/  STG.E.64 desc[UR4][R2.64], RZ ;  /* 0x000000ff02007986 */ /* 0x002fe2000c101b04 */
[----:B------:R-:W-:Y:S05]  /*0140*/  EXIT ;  /* 0x000000000000794d */ /* 0x000fea0003800000 */
.L_x_41:
        /* <DEDUP_REMOVED lines=11> */
.L_x_70:


//--------------------- .text._Z15gpu_gaussjordanPdS_ii --------------------------
	.section	.text._Z15gpu_gaussjordanPdS_ii,"ax",@progbits
	.align	128
        .global         _Z15gpu_gaussjordanPdS_ii
        .type           _Z15gpu_gaussjordanPdS_ii,@function
        .size           _Z15gpu_gaussjordanPdS_ii,(.L_x_71 - _Z15gpu_gaussjordanPdS_ii)
        .other          _Z15gpu_gaussjordanPdS_ii,@"STO_CUDA_ENTRY STV_DEFAULT"
_Z15gpu_gaussjordanPdS_ii:
.text._Z15gpu_gaussjordanPdS_ii:
        /* <DEDUP_REMOVED lines=12> */
[----:B------:R-:W-:-:S13]  /*00c0*/  ISETP.GE.OR P0, PT, R3, R4, !P0 ;  /* 0x000000040300720c */ /* 0x000fda0004706670 */
[----:B------:R-:W-:Y:S05]  /*00d0*/  @P0 EXIT ;  /* 0x000000000000094d */ /* 0x000fea0003800000 */
[----:B------:R-:W0:Y:S01]  /*00e0*/  LDC.64 R12, c[0x0][0x388] ;  /* 0x0000e200ff0c7b82 */ /* 0x000e220000000a00 */
[----:B------:R-:W1:Y:S01]  /*00f0*/  LDCU.64 UR4, c[0x0][0x358] ;  /* 0x00006b00ff0477ac */ /* 0x000e620008000a00 */
[-CC-:B------:R-:W-:Y:S02]  /*0100*/  IMAD R19, R5, R4.reuse, R17.reuse ;  /* 0x0000000405137224 */ /* 0x180fe400078e0211 */
[CC--:B------:R-:W-:Y:S02]  /*0110*/  IMAD R21, R0.reuse, R4.reuse, R17 ;  /* 0x0000000400157224 */ /* 0x0c0fe400078e0211 */
[----:B------:R-:W-:Y:S02]  /*0120*/  IMAD R9, R0, R4, R5 ;  /* 0x0000000400097224 */ /* 0x000fe400078e0205 */
[----:B------:R-:W2:Y:S01]  /*0130*/  LDC.64 R2, c[0x0][0x380] ;  /* 0x0000e000ff027b82 */ /* 0x000ea20000000a00 */
[----:B0-----:R-:W-:-:S04]  /*0140*/  IMAD.WIDE R6, R19, 0x8, R12 ;  /* 0x0000000813067825 */ /* 0x001fc800078e020c */
[----:B------:R-:W-:Y:S02]  /*0150*/  IMAD.WIDE R12, R21, 0x8, R12 ;  /* 0x00000008150c7825 */ /* 0x000fe400078e020c */
[----:B-1----:R-:W3:Y:S02]  /*0160*/  LDG.E.64 R6, desc[UR4][R6.64] ;  /* 0x0000000406067981 */ /* 0x002ee4000c1e1b00 */
[----:B--2---:R-:W-:Y:S02]  /*0170*/  IMAD.WIDE R8, R9, 0x8, R2 ;  /* 0x0000000809087825 */ /* 0x004fe400078e0202 */
[----:B------:R-:W3:Y:S04]  /*0180*/  LDG.E.64 R14, desc[UR4][R12.64] ;  /* 0x000000040c0e7981 */ /* 0x000ee8000c1e1b00 */
[----:B------:R-:W3:Y:S01]  /*0190*/  LDG.E.64 R10, desc[UR4][R8.64] ;  /* 0x00000004080a7981 */ /* 0x000ee2000c1e1b00 */
[----:B------:R-:W-:Y:S01]  /*01a0*/  ISETP.NE.AND P0, PT, R17, R5, PT ;  /* 0x000000051100720c */ /* 0x000fe20003f05270 */
[----:B---3--:R-:W-:-:S07]  /*01b0*/  DFMA R10, -R6, R10, R14 ;  /* 0x0000000a060a722b */ /* 0x008fce000000010e */
[----:B------:R0:W-:Y:S05]  /*01c0*/  STG.E.64 desc[UR4][R12.64], R10 ;  /* 0x0000000a0c007986 */ /* 0x0001ea000c101b04 */
[----:B------:R-:W-:Y:S05]  /*01d0*/  @!P0 EXIT ;  /* 0x000000000000894d */ /* 0x000fea0003800000 */
[--C-:B------:R-:W-:Y:S01]  /*01e0*/  IMAD.WIDE R4, R19, 0x8, R2.reuse ;  /* 0x0000000813047825 */ /* 0x100fe200078e0202 */
[----:B------:R-:W2:Y:S03]  /*01f0*/  LDG.E.64 R8, desc[UR4][R8.64] ;  /* 0x0000000408087981 */ /* 0x000ea6000c1e1b00 */
[----:B------:R-:W-:Y:S02]  /*0200*/  IMAD.WIDE R2, R21, 0x8, R2 ;  /* 0x0000000815027825 */ /* 0x000fe400078e0202 */
[----:B------:R-:W2:Y:S04]  /*0210*/  LDG.E.64 R4, desc[UR4][R4.64] ;  /* 0x0000000404047981 */ /* 0x000ea8000c1e1b00 */
[----:B------:R-:W2:Y:S02]  /*0220*/  LDG.E.64 R6, desc[UR4][R2.64] ;  /* 0x0000000402067981 */ /* 0x000ea4000c1e1b00 */
[----:B--2---:R-:W-:-:S07]  /*0230*/  DFMA R6, -R4, R8, R6 ;  /* 0x000000080406722b */ /* 0x004fce0000000106 */
[----:B------:R-:W-:Y:S01]  /*0240*/  STG.E.64 desc[UR4][R2.64], R6 ;  /* 0x0000000602007986 */ /* 0x000fe2000c101b04 */
[----:B------:R-:W-:Y:S05]  /*0250*/  EXIT ;  /* 0x000000000000794d */ /* 0x000fea0003800000 */
.L_x_42:
        /* <DEDUP_REMOVED lines=10> */
.L_x_71:


//--------------------- .text._Z18gpu_diag_normalizePdS_ii --------------------------
	.section	.text._Z18gpu_diag_normalizePdS_ii,"ax",@progbits
	.align	128
        .global         _Z18gpu_diag_normalizePdS_ii
        .type           _Z18gpu_diag_normalizePdS_ii,@function
        .size           _Z18gpu_diag_normalizePdS_ii,(.L_x_61 - _Z18gpu_diag_normalizePdS_ii)
        .other          _Z18gpu_diag_normalizePdS_ii,@"STO_CUDA_ENTRY STV_DEFAULT"
_Z18gpu_diag_normalizePdS_ii:
.text._Z18gpu_diag_normalizePdS_ii:
[----:B------:R-:W-:Y:S01]  /*0000*/  LDC R1, c[0x0][0x37c] ;  /* 0x0000df00ff017b82 */ /* 0x000fe20000000800 */
[----:B------:R-:W0:Y:S07]  /*0010*/  S2R R3, SR_TID.X ;  /* 0x0000000000037919 */ /* 0x000e2e0000002100 */
[----:B------:R-:W0:Y:S01]  /*0020*/  S2UR UR4, SR_CTAID.X ;  /* 0x00000000000479c3 */ /* 0x000e220000002500 */
[----:B------:R-:W1:Y:S01]  /*0030*/  LDCU UR6, c[0x0][0x390] ;  /* 0x00007200ff0677ac */ /* 0x000e620008000800 */
[----:B------:R-:W2:Y:S06]  /*0040*/  S2R R5, SR_TID.Y ;  /* 0x0000000000057919 */ /* 0x000eac0000002200 */
[----:B------:R-:W0:Y:S08]  /*0050*/  LDC R0, c[0x0][0x360] ;  /* 0x0000d800ff007b82 */ /* 0x000e300000000800 */
[----:B------:R-:W2:Y:S08]  /*0060*/  S2UR UR5, SR_CTAID.Y ;  /* 0x00000000000579c3 */ /* 0x000eb00000002600 */
[----:B------:R-:W2:Y:S01]  /*0070*/  LDC R2, c[0x0][0x364] ;  /* 0x0000d900ff027b82 */ /* 0x000ea20000000800 */
[----:B0-----:R-:W-:-:S02]  /*0080*/  IMAD R0, R0, UR4, R3 ;  /* 0x0000000400007c24 */ /* 0x001fc4000f8e0203 */
[----:B--2---:R-:W-:-:S05]  /*0090*/  IMAD R3, R2, UR5, R5 ;  /* 0x0000000502037c24 */ /* 0x004fca000f8e0205 */
[----:B------:R-:W-:-:S04]  /*00a0*/  VIMNMX R2, PT, PT, R0, R3, !PT ;  /* 0x0000000300027248 */ /* 0x000fc80007fe0100 */
[----:B-1----:R-:W-:-:S13]  /*00b0*/  ISETP.GE.AND P0, PT, R2, UR6, PT ;  /* 0x0000000602007c0c */ /* 0x002fda000bf06270 */
[----:B------:R-:W-:Y:S05]  /*00c0*/  @P0 EXIT ;  /* 0x000000000000094d */ /* 0x000fea0003800000 */
[----:B------:R-:W0:Y:S02]  /*00d0*/  LDC R5, c[0x0][0x394] ;  /* 0x0000e500ff057b82 */ /* 0x000e240000000800 */
[----:B0-----:R-:W-:-:S04]  /*00e0*/  ISETP.NE.AND P0, PT, R0, R5, PT ;  /* 0x000000050000720c */ /* 0x001fc80003f05270 */
[----:B------:R-:W-:-:S13]  /*00f0*/  ISETP.NE.OR P0, PT, R0, R3, P0 ;  /* 0x000000030000720c */ /* 0x000fda0000705670 */
[----:B------:R-:W-:Y:S05]  /*0100*/  @P0 EXIT ;  /* 0x000000000000094d */ /* 0x000fea0003800000 */
[----:B------:R-:W0:Y:S01]  /*0110*/  LDC.64 R8, c[0x0][0x380] ;  /* 0x0000e000ff087b82 */ /* 0x000e220000000a00 */
[----:B------:R-:W1:Y:S01]  /*0120*/  LDCU.64 UR4, c[0x0][0x358] ;  /* 0x00006b00ff0477ac */ /* 0x000e620008000a00 */
[----:B------:R-:W-:-:S06]  /*0130*/  IMAD R4, R5, UR6, R5 ;  /* 0x0000000605047c24 */ /* 0x000fcc000f8e0205 */
[----:B------:R-:W2:Y:S01]  /*0140*/  LDC.64 R6, c[0x0][0x388] ;  /* 0x0000e200ff067b82 */ /* 0x000ea20000000a00 */
[----:B0-----:R-:W-:-:S06]  /*0150*/  IMAD.WIDE R8, R4, 0x8, R8 ;  /* 0x0000000804087825 */ /* 0x001fcc00078e0208 */
[----:B-1----:R-:W3:Y:S01]  /*0160*/  LDG.E.64 R8, desc[UR4][R8.64] ;  /* 0x0000000408087981 */ /* 0x002ee2000c1e1b00 */
[----:B--2---:R-:W-:-:S05]  /*0170*/  IMAD.WIDE.U32 R6, R4, 0x8, R6 ;  /* 0x0000000804067825 */ /* 0x004fca00078e0006 */
[----:B------:R-:W2:Y:S01]  /*0180*/  LDG.E.64 R10, desc[UR4][R6.64] ;  /* 0x00000004060a7981 */ /* 0x000ea2000c1e1b00 */
[----:B------:R-:W-:Y:S01]  /*0190*/  IMAD.MOV.U32 R2, RZ, RZ, 0x1 ;  /* 0x00000001ff027424 */ /* 0x000fe200078e00ff */
[----:B---3--:R-:W0:Y:S01]  /*01a0*/  MUFU.RCP64H R3, R9 ;  /* 0x0000000900037308 */ /* 0x008e220000001800 */
[----:B--2---:R-:W-:-:S04]  /*01b0*/  FSETP.GEU.AND P1, PT, |R11|, 6.5827683646048100446e-37, PT ;  /* 0x036000000b00780b */ /* 0x004fc80003f2e200 */
[----:B0-----:R-:W-:-:S08]  /*01c0*/  DFMA R12, -R8, R2, 1 ;  /* 0x3ff00000080c742b */ /* 0x001fd00000000102 */
[----:B------:R-:W-:-:S08]  /*01d0*/  DFMA R12, R12, R12, R12 ;  /* 0x0000000c0c0c722b */ /* 0x000fd0000000000c */
[----:B------:R-:W-:-:S08]  /*01e0*/  DFMA R12, R2, R12, R2 ;  /* 0x0000000c020c722b */ /* 0x000fd00000000002 */
[----:B------:R-:W-:-:S08]  /*01f0*/  DFMA R2, -R8, R12, 1 ;  /* 0x3ff000000802742b */ /* 0x000fd0000000010c */
[----:B------:R-:W-:-:S08]  /*0200*/  DFMA R2, R12, R2, R12 ;  /* 0x000000020c02722b */ /* 0x000fd0000000000c */
[----:B------:R-:W-:-:S08]  /*0210*/  DMUL R12, R10, R2 ;  /* 0x000000020a0c7228 */ /* 0x000fd00000000000 */
[----:B------:R-:W-:-:S08]  /*0220*/  DFMA R14, -R8, R12, R10 ;  /* 0x0000000c080e722b */ /* 0x000fd0000000010a */
[----:B------:R-:W-:-:S10]  /*0230*/  DFMA R2, R2, R14, R12 ;  /* 0x0000000e0202722b */ /* 0x000fd4000000000c */
[----:B------:R-:W-:-:S05]  /*0240*/  FFMA R0, RZ, R9, R3 ;  /* 0x00000009ff007223 */ /* 0x000fca0000000003 */
[----:B------:R-:W-:-:S13]  /*0250*/  FSETP.GT.AND P0, PT, |R0|, 1.469367938527859385e-39, PT ;  /* 0x001000000000780b */ /* 0x000fda0003f04200 */
[----:B------:R-:W-:Y:S05]  /*0260*/  @P0 BRA P1, `(.L_x_43) ;  /* 0x00000000001c0947 */ /* 0x000fea0000800000 */
[----:B------:R-:W-:Y:S01]  /*0270*/  IMAD.MOV.U32 R17, RZ, RZ, R11 ;  /* 0x000000ffff117224 */ /* 0x000fe200078e000b */
[----:B------:R-:W-:Y:S01]  /*0280*/  MOV R0, 0x2c0 ;  /* 0x000002c000007802 */ /* 0x000fe20000000f00 */
[----:B------:R-:W-:Y:S02]  /*0290*/  IMAD.MOV.U32 R16, RZ, RZ, R10 ;  /* 0x000000ffff107224 */ /* 0x000fe400078e000a */
[----:B------:R-:W-:-:S07]  /*02a0*/  IMAD.MOV.U32 R11, RZ, RZ, R9 ;  /* 0x000000ffff0b7224 */ /* 0x000fce00078e0009 */
[----:B------:R-:W-:Y:S05]  /*02b0*/  CALL.REL.NOINC `($__internal_0_$__cuda_sm20_div_rn_f64_full) ;  /* 0x0000000000747944 */ /* 0x000fea0003c00000 */
[----:B------:R-:W-:Y:S02]  /*02c0*/  IMAD.MOV.U32 R2, RZ, RZ, R16 ;  /* 0x000000ffff027224 */ /* 0x000fe400078e0010 */
[----:B------:R-:W-:-:S07]  /*02d0*/  IMAD.MOV.U32 R3, RZ, RZ, R17 ;  /* 0x000000ffff037224 */ /* 0x000fce00078e0011 */
.L_x_43:
[----:B------:R-:W0:Y:S01]  /*02e0*/  LDC.64 R8, c[0x0][0x380] ;  /* 0x0000e000ff087b82 */ /* 0x000e220000000a00 */
[----:B------:R1:W-:Y:S01]  /*02f0*/  STG.E.64 desc[UR4][R6.64], R2 ;  /* 0x0000000206007986 */ /* 0x0003e2000c101b04 */
[----:B0-----:R-:W-:-:S05]  /*0300*/  IMAD.WIDE.U32 R4, R4, 0x8, R8 ;  /* 0x0000000804047825 */ /* 0x001fca00078e0008 */
[----:B------:R-:W2:Y:S01]  /*0310*/  LDG.E.64 R8, desc[UR4][R4.64] ;  /* 0x0000000404087981 */ /* 0x000ea2000c1e1b00 */
[----:B------:R-:W-:Y:S01]  /*0320*/  IMAD.MOV.U32 R10, RZ, RZ, 0x1 ;  /* 0x00000001ff0a7424 */ /* 0x000fe200078e00ff */
[----:B--2---:R-:W0:Y:S01]  /*0330*/  MUFU.RCP64H R11, R9 ;  /* 0x00000009000b7308 */ /* 0x004e220000001800 */
[----:B------:R-:W-:-:S04]  /*0340*/  FSETP.GEU.AND P1, PT, |R9|, 6.5827683646048100446e-37, PT ;  /* 0x036000000900780b */ /* 0x000fc80003f2e200 */
[----:B0-----:R-:W-:-:S08]  /*0350*/  DFMA R12, -R8, R10, 1 ;  /* 0x3ff00000080c742b */ /* 0x001fd0000000010a */
[----:B------:R-:W-:-:S08]  /*0360*/  DFMA R12, R12, R12, R12 ;  /* 0x0000000c0c0c722b */ /* 0x000fd0000000000c */
[----:B------:R-:W-:-:S08]  /*0370*/  DFMA R12, R10, R12, R10 ;  /* 0x0000000c0a0c722b */ /* 0x000fd0000000000a */
[----:B------:R-:W-:-:S08]  /*0380*/  DFMA R10, -R8, R12, 1 ;  /* 0x3ff00000080a742b */ /* 0x000fd0000000010c */
[----:B------:R-:W-:-:S08]  /*0390*/  DFMA R10, R12, R10, R12 ;  /* 0x0000000a0c0a722b */ /* 0x000fd0000000000c */
[----:B------:R-:W-:-:S08]  /*03a0*/  DMUL R12, R8, R10 ;  /* 0x0000000a080c7228 */ /* 0x000fd00000000000 */
[----:B------:R-:W-:-:S08]  /*03b0*/  DFMA R14, -R8, R12, R8 ;  /* 0x0000000c080e722b */ /* 0x000fd00000000108 */
[----:B-1----:R-:W-:-:S10]  /*03c0*/  DFMA R2, R10, R14, R12 ;  /* 0x0000000e0a02722b */ /* 0x002fd4000000000c */
[----:B------:R-:W-:-:S05]  /*03d0*/  FFMA R0, RZ, R9, R3 ;  /* 0x00000009ff007223 */ /* 0x000fca0000000003 */
[----:B------:R-:W-:-:S13]  /*03e0*/  FSETP.GT.AND P0, PT, |R0|, 1.469367938527859385e-39, PT ;  /* 0x001000000000780b */ /* 0x000fda0003f04200 */
[----:B------:R-:W-:Y:S05]  /*03f0*/  @P0 BRA P1, `(.L_x_44) ;  /* 0x00000000001c0947 */ /* 0x000fea0000800000 */
[----:B------:R-:W-:Y:S01]  /*0400*/  IMAD.MOV.U32 R16, RZ, RZ, R8 ;  /* 0x000000ffff107224 */ /* 0x000fe200078e0008 */
[----:B------:R-:W-:Y:S01]  /*0410*/  MOV R0, 0x450 ;  /* 0x0000045000007802 */ /* 0x000fe20000000f00 */
[--C-:B------:R-:W-:Y:S02]  /*0420*/  IMAD.MOV.U32 R17, RZ, RZ, R9.reuse ;  /* 0x000000ffff117224 */ /* 0x100fe400078e0009 */
[----:B------:R-:W-:-:S07]  /*0430*/  IMAD.MOV.U32 R11, RZ, RZ, R9 ;  /* 0x000000ffff0b7224 */ /* 0x000fce00078e0009 */
[----:B------:R-:W-:Y:S05]  /*0440*/  CALL.REL.NOINC `($__internal_0_$__cuda_sm20_div_rn_f64_full) ;  /* 0x0000000000107944 */ /* 0x000fea0003c00000 */
[----:B------:R-:W-:Y:S02]  /*0450*/  IMAD.MOV.U32 R2, RZ, RZ, R16 ;  /* 0x000000ffff027224 */ /* 0x000fe400078e0010 */
[----:B------:R-:W-:-:S07]  /*0460*/  IMAD.MOV.U32 R3, RZ, RZ, R17 ;  /* 0x000000ffff037224 */ /* 0x000fce00078e0011 */
.L_x_44:
[----:B------:R-:W-:Y:S01]  /*0470*/  STG.E.64 desc[UR4][R4.64], R2 ;  /* 0x0000000204007986 */ /* 0x000fe2000c101b04 */
[----:B------:R-:W-:Y:S05]  /*0480*/  EXIT ;  /* 0x000000000000794d */ /* 0x000fea0003800000 */
        .weak           $__internal_0_$__cuda_sm20_div_rn_f64_full
        .type           $__internal_0_$__cuda_sm20_div_rn_f64_full,@function
        .size           $__internal_0_$__cuda_sm20_div_rn_f64_full,(.L_x_61 - $__internal_0_$__cuda_sm20_div_rn_f64_full)
$__internal_0_$__cuda_sm20_div_rn_f64_full:
[C---:B------:R-:W-:Y:S01]  /*0490*/  FSETP.GEU.AND P0, PT, |R11|.reuse, 1.469367938527859385e-39, PT ;  /* 0x001000000b00780b */ /* 0x040fe20003f0e200 */
[--C-:B------:R-:W-:Y:S01]  /*04a0*/  IMAD.MOV.U32 R10, RZ, RZ, R8.reuse ;  /* 0x000000ffff0a7224 */ /* 0x100fe200078e0008 */
[C---:B------:R-:W-:Y:S01]  /*04b0*/  LOP3.LUT R12, R11.reuse, 0x800fffff, RZ, 0xc0, !PT ;  /* 0x800fffff0b0c7812 */ /* 0x040fe200078ec0ff */
[----:B------:R-:W-:Y:S01]  /*04c0*/  IMAD.MOV.U32 R14, RZ, RZ, 0x1 ;  /* 0x00000001ff0e7424 */ /* 0x000fe200078e00ff */
[----:B------:R-:W-:Y:S01]  /*04d0*/  LOP3.LUT R19, R11, 0x7ff00000, RZ, 0xc0, !PT ;  /* 0x7ff000000b137812 */ /* 0x000fe200078ec0ff */
[----:B------:R-:W-:Y:S01]  /*04e0*/  IMAD.MOV.U32 R9, RZ, RZ, R17 ;  /* 0x000000ffff097224 */ /* 0x000fe200078e0011 */
[----:B------:R-:W-:Y:S01]  /*04f0*/  LOP3.LUT R13, R12, 0x3ff00000, RZ, 0xfc, !PT ;  /* 0x3ff000000c0d7812 */ /* 0x000fe200078efcff */
[----:B------:R-:W-:Y:S02]  /*0500*/  IMAD.MOV.U32 R12, RZ, RZ, R8 ;  /* 0x000000ffff0c7224 */ /* 0x000fe400078e0008 */
[----:B------:R-:W-:Y:S01]  /*0510*/  IMAD.MOV.U32 R21, RZ, RZ, 0x1ca00000 ;  /* 0x1ca00000ff157424 */ /* 0x000fe200078e00ff */
[----:B------:R-:W-:Y:S01]  /*0520*/  LOP3.LUT R20, R9, 0x7ff00000, RZ, 0xc0, !PT ;  /* 0x7ff0000009147812 */ /* 0x000fe200078ec0ff */
[----:B------:R-:W-:-:S02]  /*0530*/  IMAD.MOV.U32 R8, RZ, RZ, R16 ;  /* 0x000000ffff087224 */ /* 0x000fc400078e0010 */
[----:B------:R-:W-:Y:S01]  /*0540*/  @!P0 DMUL R12, R10, 8.98846567431157953865e+307 ;  /* 0x7fe000000a0c8828 */ /* 0x000fe20000000000 */
[----:B------:R-:W-:Y:S01]  /*0550*/  ISETP.GE.U32.AND P1, PT, R20, R19, PT ;  /* 0x000000131400720c */ /* 0x000fe20003f26070 */
[----:B------:R-:W-:-:S04]  /*0560*/  IMAD.MOV.U32 R22, RZ, RZ, R20 ;  /* 0x000000ffff167224 */ /* 0x000fc800078e0014 */
[----:B------:R-:W0:Y:S02]  /*0570*/  MUFU.RCP64H R15, R13 ;  /* 0x0000000d000f7308 */ /* 0x000e240000001800 */
[----:B0-----:R-:W-:-:S08]  /*0580*/  DFMA R2, R14, -R12, 1 ;  /* 0x3ff000000e02742b */ /* 0x001fd0000000080c */
[----:B------:R-:W-:-:S08]  /*0590*/  DFMA R2, R2, R2, R2 ;  /* 0x000000020202722b */ /* 0x000fd00000000002 */
[----:B------:R-:W-:Y:S01]  /*05a0*/  DFMA R14, R14, R2, R14 ;  /* 0x000000020e0e722b */ /* 0x000fe2000000000e */
[----:B------:R-:W-:Y:S01]  /*05b0*/  SEL R3, R21, 0x63400000, !P1 ;  /* 0x6340000015037807 */ /* 0x000fe20004800000 */
[----:B------:R-:W-:Y:S01]  /*05c0*/  IMAD.MOV.U32 R2, RZ, RZ, R8 ;  /* 0x000000ffff027224 */ /* 0x000fe200078e0008 */
[----:B------:R-:W-:Y:S02]  /*05d0*/  FSETP.GEU.AND P1, PT, |R9|, 1.469367938527859385e-39, PT ;  /* 0x001000000900780b */ /* 0x000fe40003f2e200 */
[----:B------:R-:W-:-:S03]  /*05e0*/  LOP3.LUT R3, R3, 0x800fffff, R9, 0xf8, !PT ;  /* 0x800fffff03037812 */ /* 0x000fc600078ef809 */
[----:B------:R-:W-:-:S08]  /*05f0*/  DFMA R16, R14, -R12, 1 ;  /* 0x3ff000000e10742b */ /* 0x000fd0000000080c */
[----:B------:R-:W-:Y:S01]  /*0600*/  DFMA R14, R14, R16, R14 ;  /* 0x000000100e0e722b */ /* 0x000fe2000000000e */
[----:B------:R-:W-:Y:S10]  /*0610*/  @P1 BRA `(.L_x_45) ;  /* 0x0000000000201947 */ /* 0x000ff40003800000 */
[----:B------:R-:W-:Y:S01]  /*0620*/  LOP3.LUT R17, R11, 0x7ff00000, RZ, 0xc0, !PT ;  /* 0x7ff000000b117812 */ /* 0x000fe200078ec0ff */
[----:B------:R-:W-:-:S03]  /*0630*/  IMAD.MOV.U32 R16, RZ, RZ, RZ ;  /* 0x000000ffff107224 */ /* 0x000fc600078e00ff */
[----:B------:R-:W-:-:S04]  /*0640*/  ISETP.GE.U32.AND P1, PT, R20, R17, PT ;  /* 0x000000111400720c */ /* 0x000fc80003f26070 */
[----:B------:R-:W-:-:S04]  /*0650*/  SEL R17, R21, 0x63400000, !P1 ;  /* 0x6340000015117807 */ /* 0x000fc80004800000 */
[----:B------:R-:W-:-:S04]  /*0660*/  LOP3.LUT R17, R17, 0x80000000, R9, 0xf8, !PT ;  /* 0x8000000011117812 */ /* 0x000fc800078ef809 */
[----:B------:R-:W-:-:S06]  /*0670*/  LOP3.LUT R17, R17, 0x100000, RZ, 0xfc, !PT ;  /* 0x0010000011117812 */ /* 0x000fcc00078efcff */
[----:B------:R-:W-:-:S10]  /*0680*/  DFMA R2, R2, 2, -R16 ;  /* 0x400000000202782b */ /* 0x000fd40000000810 */
[----:B------:R-:W-:-:S07]  /*0690*/  LOP3.LUT R22, R3, 0x7ff00000, RZ, 0xc0, !PT ;  /* 0x7ff0000003167812 */ /* 0x000fce00078ec0ff */
.L_x_45:
[----:B------:R-:W-:Y:S01]  /*06a0*/  IMAD.MOV.U32 R23, RZ, RZ, R19 ;  /* 0x000000ffff177224 */ /* 0x000fe200078e0013 */
[----:B------:R-:W-:Y:S01]  /*06b0*/  @!P0 LOP3.LUT R23, R13, 0x7ff00000, RZ, 0xc0, !PT ;  /* 0x7ff000000d178812 */ /* 0x000fe200078ec0ff */
[----:B------:R-:W-:Y:S01]  /*06c0*/  VIADD R24, R22, 0xffffffff ;  /* 0xffffffff16187836 */ /* 0x000fe20000000000 */
[----:B------:R-:W-:-:S03]  /*06d0*/  DMUL R16, R14, R2 ;  /* 0x000000020e107228 */ /* 0x000fc60000000000 */
[----:B------:R-:W-:Y:S01]  /*06e0*/  VIADD R25, R23, 0xffffffff ;  /* 0xffffffff17197836 */ /* 0x000fe20000000000 */
[----:B------:R-:W-:-:S04]  /*06f0*/  ISETP.GT.U32.AND P0, PT, R24, 0x7feffffe, PT ;  /* 0x7feffffe1800780c */ /* 0x000fc80003f04070 */
[----:B------:R-:W-:Y:S01]  /*0700*/  ISETP.GT.U32.OR P0, PT, R25, 0x7feffffe, P0 ;  /* 0x7feffffe1900780c */ /* 0x000fe20000704470 */
[----:B------:R-:W-:-:S08]  /*0710*/  DFMA R18, R16, -R12, R2 ;  /* 0x8000000c1012722b */ /* 0x000fd00000000002 */
[----:B------:R-:W-:-:S04]  /*0720*/  DFMA R14, R14, R18, R16 ;  /* 0x000000120e0e722b */ /* 0x000fc80000000010 */
[----:B------:R-:W-:Y:S07]  /*0730*/  @P0 BRA `(.L_x_46) ;  /* 0x00000000006c0947 */ /* 0x000fee0003800000 */
[----:B------:R-:W-:Y:S01]  /*0740*/  LOP3.LUT R9, R11, 0x7ff00000, RZ, 0xc0, !PT ;  /* 0x7ff000000b097812 */ /* 0x000fe200078ec0ff */
[----:B------:R-:W-:-:S03]  /*0750*/  IMAD.MOV.U32 R18, RZ, RZ, RZ ;  /* 0x000000ffff127224 */ /* 0x000fc600078e00ff */
[CC--:B------:R-:W-:Y:S02]  /*0760*/  VIADDMNMX R8, R20.reuse, -R9.reuse, 0xb9600000, !PT ;  /* 0xb960000014087446 */ /* 0x0c0fe40007800909 */
[----:B------:R-:W-:Y:S02]  /*0770*/  ISETP.GE.U32.AND P0, PT, R20, R9, PT ;  /* 0x000000091400720c */ /* 0x000fe40003f06070 */
[----:B------:R-:W-:Y:S02]  /*0780*/  VIMNMX R8, PT, PT, R8, 0x46a00000, PT ;  /* 0x46a0000008087848 */ /* 0x000fe40003fe0100 */
[----:B------:R-:W-:-:S05]  /*0790*/  SEL R21, R21, 0x63400000, !P0 ;  /* 0x6340000015157807 */ /* 0x000fca0004000000 */
[----:B------:R-:W-:-:S04]  /*07a0*/  IMAD.IADD R8, R8, 0x1, -R21 ;  /* 0x0000000108087824 */ /* 0x000fc800078e0a15 */
[----:B------:R-:W-:-:S06]  /*07b0*/  VIADD R19, R8, 0x7fe00000 ;  /* 0x7fe0000008137836 */ /* 0x000fcc0000000000 */
[----:B------:R-:W-:-:S10]  /*07c0*/  DMUL R16, R14, R18 ;  /* 0x000000120e107228 */ /* 0x000fd40000000000 */
[----:B------:R-:W-:-:S13]  /*07d0*/  FSETP.GTU.AND P0, PT, |R17|, 1.469367938527859385e-39, PT ;  /* 0x001000001100780b */ /* 0x000fda0003f0c200 */
[----:B------:R-:W-:Y:S05]  /*07e0*/  @P0 BRA `(.L_x_47) ;  /* 0x0000000000940947 */ /* 0x000fea0003800000 */
[----:B------:R-:W-:Y:S01]  /*07f0*/  DFMA R2, R14, -R12, R2 ;  /* 0x8000000c0e02722b */ /* 0x000fe20000000002 */
[----:B------:R-:W-:-:S09]  /*0800*/  IMAD.MOV.U32 R18, RZ, RZ, RZ ;  /* 0x000000ffff127224 */ /* 0x000fd200078e00ff */
[C---:B------:R-:W-:Y:S02]  /*0810*/  FSETP.NEU.AND P0, PT, R3.reuse, RZ, PT ;  /* 0x000000ff0300720b */ /* 0x040fe40003f0d000 */
[----:B------:R-:W-:-:S04]  /*0820*/  LOP3.LUT R11, R3, 0x80000000, R11, 0x48, !PT ;  /* 0x80000000030b7812 */ /* 0x000fc800078e480b */
[----:B------:R-:W-:-:S07]  /*0830*/  LOP3.LUT R19, R11, R19, RZ, 0xfc, !PT ;  /* 0x000000130b137212 */ /* 0x000fce00078efcff */
[----:B------:R-:W-:Y:S05]  /*0840*/  @!P0 BRA `(.L_x_47) ;  /* 0x00000000007c8947 */ /* 0x000fea0003800000 */
[----:B------:R-:W-:Y:S02]  /*0850*/  IMAD.MOV R3, RZ, RZ, -R8 ;  /* 0x000000ffff037224 */ /* 0x000fe400078e0a08 */
[----:B------:R-:W-:-:S06]  /*0860*/  IMAD.MOV.U32 R2, RZ, RZ, RZ ;  /* 0x000000ffff027224 */ /* 0x000fcc00078e00ff */
[----:B------:R-:W-:Y:S02]  /*0870*/  DFMA R2, R16, -R2, R14 ;  /* 0x800000021002722b */ /* 0x000fe4000000000e */
[----:B------:R-:W-:-:S04]  /*0880*/  DMUL.RP R14, R14, R18 ;  /* 0x000000120e0e7228 */ /* 0x000fc80000008000 */
[----:B------:R-:W-:-:S04]  /*0890*/  IADD3 R2, PT, PT, -R8, -0x43300000, RZ ;  /* 0xbcd0000008027810 */ /* 0x000fc80007ffe1ff */
[----:B------:R-:W-:Y:S02]  /*08a0*/  FSETP.NEU.AND P0, PT, |R3|, R2, PT ;  /* 0x000000020300720b */ /* 0x000fe40003f0d200 */
[----:B------:R-:W-:Y:S02]  /*08b0*/  LOP3.LUT R11, R15, R11, RZ, 0x3c, !PT ;  /* 0x0000000b0f0b7212 */ /* 0x000fe400078e3cff */
[----:B------:R-:W-:Y:S02]  /*08c0*/  FSEL R16, R14, R16, !P0 ;  /* 0x000000100e107208 */ /* 0x000fe40004000000 */
[----:B------:R-:W-:Y:S01]  /*08d0*/  FSEL R17, R11, R17, !P0 ;  /* 0x000000110b117208 */ /* 0x000fe20004000000 */
[----:B------:R-:W-:Y:S06]  /*08e0*/  BRA `(.L_x_47) ;  /* 0x0000000000547947 */ /* 0x000fec0003800000 */
.L_x_46:
[----:B------:R-:W-:-:S14]  /*08f0*/  DSETP.NAN.AND P0, PT, R8, R8, PT ;  /* 0x000000080800722a */ /* 0x000fdc0003f08000 */
[----:B------:R-:W-:Y:S05]  /*0900*/  @P0 BRA `(.L_x_48) ;  /* 0x0000000000440947 */ /* 0x000fea0003800000 */
[----:B------:R-:W-:-:S14]  /*0910*/  DSETP.NAN.AND P0, PT, R10, R10, PT ;  /* 0x0000000a0a00722a */ /* 0x000fdc0003f08000 */
[----:B------:R-:W-:Y:S05]  /*0920*/  @P0 BRA `(.L_x_49) ;  /* 0x0000000000300947 */ /* 0x000fea0003800000 */
[----:B------:R-:W-:Y:S01]  /*0930*/  ISETP.NE.AND P0, PT, R22, R23, PT ;  /* 0x000000171600720c */ /* 0x000fe20003f05270 */
[----:B------:R-:W-:Y:S02]  /*0940*/  IMAD.MOV.U32 R16, RZ, RZ, 0x0 ;  /* 0x00000000ff107424 */ /* 0x000fe400078e00ff */
[----:B------:R-:W-:-:S10]  /*0950*/  IMAD.MOV.U32 R17, RZ, RZ, -0x80000 ;  /* 0xfff80000ff117424 */ /* 0x000fd400078e00ff */
[----:B------:R-:W-:Y:S05]  /*0960*/  @!P0 BRA `(.L_x_47) ;  /* 0x0000000000348947 */ /* 0x000fea0003800000 */
[----:B------:R-:W-:Y:S02]  /*0970*/  ISETP.NE.AND P0, PT, R22, 0x7ff00000, PT ;  /* 0x7ff000001600780c */ /* 0x000fe40003f05270 */
[----:B------:R-:W-:Y:S02]  /*0980*/  LOP3.LUT R17, R9, 0x80000000, R11, 0x48, !PT ;  /* 0x8000000009117812 */ /* 0x000fe400078e480b */
[----:B------:R-:W-:-:S13]  /*0990*/  ISETP.EQ.OR P0, PT, R23, RZ, !P0 ;  /* 0x000000ff1700720c */ /* 0x000fda0004702670 */
[----:B------:R-:W-:Y:S01]  /*09a0*/  @P0 LOP3.LUT R2, R17, 0x7ff00000, RZ, 0xfc, !PT ;  /* 0x7ff0000011020812 */ /* 0x000fe200078efcff */
[----:B------:R-:W-:Y:S02]  /*09b0*/  @!P0 IMAD.MOV.U32 R16, RZ, RZ, RZ ;  /* 0x000000ffff108224 */ /* 0x000fe400078e00ff */
[----:B------:R-:W-:Y:S02]  /*09c0*/  @P0 IMAD.MOV.U32 R16, RZ, RZ, RZ ;  /* 0x000000ffff100224 */ /* 0x000fe400078e00ff */
[----:B------:R-:W-:Y:S01]  /*09d0*/  @P0 IMAD.MOV.U32 R17, RZ, RZ, R2 ;  /* 0x000000ffff110224 */ /* 0x000fe200078e0002 */
[----:B------:R-:W-:Y:S06]  /*09e0*/  BRA `(.L_x_47) ;  /* 0x0000000000147947 */ /* 0x000fec0003800000 */
.L_x_49:
[----:B------:R-:W-:Y:S01]  /*09f0*/  LOP3.LUT R17, R11, 0x80000, RZ, 0xfc, !PT ;  /* 0x000800000b117812 */ /* 0x000fe200078efcff */
[----:B------:R-:W-:Y:S01]  /*0a00*/  IMAD.MOV.U32 R16, RZ, RZ, R10 ;  /* 0x000000ffff107224 */ /* 0x000fe200078e000a */
[----:B------:R-:W-:Y:S06]  /*0a10*/  BRA `(.L_x_47) ;  /* 0x0000000000087947 */ /* 0x000fec0003800000 */
.L_x_48:
[----:B------:R-:W-:Y:S01]  /*0a20*/  LOP3.LUT R17, R9, 0x80000, RZ, 0xfc, !PT ;  /* 0x0008000009117812 */ /* 0x000fe200078efcff */
[----:B------:R-:W-:-:S07]  /*0a30*/  IMAD.MOV.U32 R16, RZ, RZ, R8 ;  /* 0x000000ffff107224 */ /* 0x000fce00078e0008 */
.L_x_47:
[----:B------:R-:W-:Y:S02]  /*0a40*/  IMAD.MOV.U32 R2, RZ, RZ, R0 ;  /* 0x000000ffff027224 */ /* 0x000fe400078e0000 */
[----:B------:R-:W-:-:S04]  /*0a50*/  IMAD.MOV.U32 R3, RZ, RZ, 0x0 ;  /* 0x00000000ff037424 */ /* 0x000fc800078e00ff */
[----:B------:R-:W-:Y:S05]  /*0a60*/  RET.REL.NODEC R2 `(_Z18gpu_diag_normalizePdS_ii) ;  /* 0xfffffff402647950 */ /* 0x000fea0003c3ffff */
.L_x_50:
        /* <DEDUP_REMOVED lines=9> */
.L_x_61:


//--------------------- .text._Z20gpu_nodiag_normalizePdS_ii --------------------------
	.section	.text._Z20gpu_nodiag_normalizePdS_ii,"ax",@progbits
	.align	128
        .global         _Z20gpu_nodiag_normalizePdS_ii
        .type           _Z20gpu_nodiag_normalizePdS_ii,@function
        .size           _Z20gpu_nodiag_normalizePdS_ii,(.L_x_62 - _Z20gpu_nodiag_normalizePdS_ii)
        .other          _Z20gpu_nodiag_normalizePdS_ii,@"STO_CUDA_ENTRY STV_DEFAULT"
_Z20gpu_nodiag_normalizePdS_ii:
.text._Z20gpu_nodiag_normalizePdS_ii:
        /* <DEDUP_REMOVED lines=13> */
[----:B------:R-:W0:Y:S01]  /*00d0*/  LDC R14, c[0x0][0x394] ;  /* 0x0000e500ff0e7b82 */ /* 0x000e220000000800 */
[----:B------:R-:W-:-:S04]  /*00e0*/  ISETP.NE.AND P0, PT, R0, R3, PT ;  /* 0x000000030000720c */ /* 0x000fc80003f05270 */
[----:B0-----:R-:W-:-:S13]  /*00f0*/  ISETP.NE.OR P0, PT, R0, R14, !P0 ;  /* 0x0000000e0000720c */ /* 0x001fda0004705670 */
[----:B------:R-:W-:Y:S05]  /*0100*/  @P0 EXIT ;  /* 0x000000000000094d */ /* 0x000fea0003800000 */
[----:B------:R-:W0:Y:S01]  /*0110*/  LDC.64 R4, c[0x0][0x380] ;  /* 0x0000e000ff047b82 */ /* 0x000e220000000a00 */
[----:B------:R-:W1:Y:S01]  /*0120*/  LDCU.64 UR4, c[0x0][0x358] ;  /* 0x00006b00ff0477ac */ /* 0x000e620008000a00 */
[----:B------:R-:W-:-:S04]  /*0130*/  IMAD R7, R14, UR6, R14 ;  /* 0x000000060e077c24 */ /* 0x000fc8000f8e020e */
[----:B0-----:R-:W-:Y:S02]  /*0140*/  IMAD.WIDE R4, R7, 0x8, R4 ;  /* 0x0000000807047825 */ /* 0x001fe400078e0204 */
[----:B------:R-:W0:Y:S03]  /*0150*/  LDC.64 R6, c[0x0][0x388] ;  /* 0x0000e200ff067b82 */ /* 0x000e260000000a00 */
[----:B-1----:R-:W2:Y:S01]  /*0160*/  LDG.E.64 R8, desc[UR4][R4.64] ;  /* 0x0000000404087981 */ /* 0x002ea2000c1e1b00 */
[----:B------:R-:W-:-:S04]  /*0170*/  IMAD R14, R14, UR6, R3 ;  /* 0x000000060e0e7c24 */ /* 0x000fc8000f8e0203 */
[----:B0-----:R-:W-:-:S05]  /*0180*/  IMAD.WIDE R6, R14, 0x8, R6 ;  /* 0x000000080e067825 */ /* 0x001fca00078e0206 */
[----:B------:R-:W3:Y:S01]  /*0190*/  LDG.E.64 R10, desc[UR4][R6.64] ;  /* 0x00000004060a7981 */ /* 0x000ee2000c1e1b00 */
[----:B------:R-:W-:Y:S01]  /*01a0*/  IMAD.MOV.U32 R2, RZ, RZ, 0x1 ;  /* 0x00000001ff027424 */ /* 0x000fe200078e00ff */
[----:B------:R-:W-:Y:S01]  /*01b0*/  BSSY.RECONVERGENT B0, `(.L_x_51) ;  /* 0x0000012000007945 */ /* 0x000fe20003800200 */
[----:B--2---:R-:W0:Y:S04]  /*01c0*/  MUFU.RCP64H R3, R9 ;  /* 0x0000000900037308 */ /* 0x004e280000001800 */
[----:B0-----:R-:W-:-:S08]  /*01d0*/  DFMA R12, -R8, R2, 1 ;  /* 0x3ff00000080c742b */ /* 0x001fd00000000102 */
[----:B------:R-:W-:Y:S01]  /*01e0*/  DFMA R12, R12, R12, R12 ;  /* 0x0000000c0c0c722b */ /* 0x000fe2000000000c */
[----:B---3--:R-:W-:-:S07]  /*01f0*/  FSETP.GEU.AND P1, PT, |R11|, 6.5827683646048100446e-37, PT ;  /* 0x036000000b00780b */ /* 0x008fce0003f2e200 */
        /* <DEDUP_REMOVED lines=9> */
[----:B------:R-:W-:-:S07]  /*0290*/  MOV R0, 0x2b0 ;  /* 0x000002b000007802 */ /* 0x000fce0000000f00 */
[----:B------:R-:W-:Y:S05]  /*02a0*/  CALL.REL.NOINC `($__internal_1_$__cuda_sm20_div_rn_f64_full) ;  /* 0x0000000000887944 */ /* 0x000fea0003c00000 */
[----:B------:R-:W-:Y:S02]  /*02b0*/  IMAD.MOV.U32 R2, RZ, RZ, R16 ;  /* 0x000000ffff027224 */ /* 0x000fe400078e0010 */
[----:B------:R-:W-:-:S07]  /*02c0*/  IMAD.MOV.U32 R3, RZ, RZ, R17 ;  /* 0x000000ffff037224 */ /* 0x000fce00078e0011 */
.L_x_52:
[----:B------:R-:W-:Y:S05]  /*02d0*/  BSYNC.RECONVERGENT B0 ;  /* 0x0000000000007941 */ /* 0x000fea0003800200 */
.L_x_51:
[----:B------:R0:W-:Y:S01]  /*02e0*/  STG.E.64 desc[UR4][R6.64], R2 ;  /* 0x0000000206007986 */ /* 0x0001e2000c101b04 */
[----:B------:R-:W1:Y:S03]  /*02f0*/  LDC.64 R8, c[0x0][0x380] ;  /* 0x0000e000ff087b82 */ /* 0x000e660000000a00 */
[----:B------:R-:W2:Y:S01]  /*0300*/  LDG.E.64 R4, desc[UR4][R4.64] ;  /* 0x0000000404047981 */ /* 0x000ea2000c1e1b00 */
[----:B-1----:R-:W-:-:S05]  /*0310*/  IMAD.WIDE R14, R14, 0x8, R8 ;  /* 0x000000080e0e7825 */ /* 0x002fca00078e0208 */
[----:B------:R-:W3:Y:S01]  /*0320*/  LDG.E.64 R8, desc[UR4][R14.64] ;  /* 0x000000040e087981 */ /* 0x000ee2000c1e1b00 */
[----:B------:R-:W-:Y:S01]  /*0330*/  IMAD.MOV.U32 R10, RZ, RZ, 0x1 ;  /* 0x00000001ff0a7424 */ /* 0x000fe200078e00ff */
[----:B------:R-:W-:Y:S01]  /*0340*/  BSSY.RECONVERGENT B0, `(.L_x_53) ;  /* 0x0000016000007945 */ /* 0x000fe20003800200 */
[----:B--2---:R-:W1:Y:S04]  /*0350*/  MUFU.RCP64H R11, R5 ;  /* 0x00000005000b7308 */ /* 0x004e680000001800 */
[----:B-1----:R-:W-:-:S08]  /*0360*/  DFMA R12, -R4, R10, 1 ;  /* 0x3ff00000040c742b */ /* 0x002fd0000000010a */
[----:B------:R-:W-:Y:S01]  /*0370*/  DFMA R12, R12, R12, R12 ;  /* 0x0000000c0c0c722b */ /* 0x000fe2000000000c */
[----:B---3--:R-:W-:-:S07]  /*0380*/  FSETP.GEU.AND P1, PT, |R9|, 6.5827683646048100446e-37, PT ;  /* 0x036000000900780b */ /* 0x008fce0003f2e200 */
[----:B------:R-:W-:-:S08]  /*0390*/  DFMA R12, R10, R12, R10 ;  /* 0x0000000c0a0c722b */ /* 0x000fd0000000000a */
[----:B------:R-:W-:-:S08]  /*03a0*/  DFMA R10, -R4, R12, 1 ;  /* 0x3ff00000040a742b */ /* 0x000fd0000000010c */
[----:B------:R-:W-:-:S08]  /*03b0*/  DFMA R10, R12, R10, R12 ;  /* 0x0000000a0c0a722b */ /* 0x000fd0000000000c */
[----:B0-----:R-:W-:-:S08]  /*03c0*/  DMUL R2, R8, R10 ;  /* 0x0000000a08027228 */ /* 0x001fd00000000000 */
        /* <DEDUP_REMOVED lines=8> */
[----:B------:R-:W-:Y:S02]  /*0450*/  IMAD.MOV.U32 R8, RZ, RZ, R4 ;  /* 0x000000ffff087224 */ /* 0x000fe400078e0004 */
[----:B------:R-:W-:-:S07]  /*0460*/  IMAD.MOV.U32 R9, RZ, RZ, R5 ;  /* 0x000000ffff097224 */ /* 0x000fce00078e0005 */
[----:B------:R-:W-:Y:S05]  /*0470*/  CALL.REL.NOINC `($__internal_1_$__cuda_sm20_div_rn_f64_full) ;  /* 0x0000000000147944 */ /* 0x000fea0003c00000 */
[----:B------:R-:W-:Y:S02]  /*0480*/  IMAD.MOV.U32 R2, RZ, RZ, R16 ;  /* 0x000000ffff027224 */ /* 0x000fe400078e0010 */
[----:B------:R-:W-:-:S07]  /*0490*/  IMAD.MOV.U32 R3, RZ, RZ, R17 ;  /* 0x000000ffff037224 */ /* 0x000fce00078e0011 */
.L_x_54:
[----:B------:R-:W-:Y:S05]  /*04a0*/  BSYNC.RECONVERGENT B0 ;  /* 0x0000000000007941 */ /* 0x000fea0003800200 */
.L_x_53:
[----:B------:R-:W-:Y:S01]  /*04b0*/  STG.E.64 desc[UR4][R14.64], R2 ;  /* 0x000000020e007986 */ /* 0x000fe2000c101b04 */
[----:B------:R-:W-:Y:S05]  /*04c0*/  EXIT ;  /* 0x000000000000794d */ /* 0x000fea0003800000 */
        .weak           $__internal_1_$__cuda_sm20_div_rn_f64_full
        .type           $__internal_1_$__cuda_sm20_div_rn_f64_full,@function
        .size           $__internal_1_$__cuda_sm20_div_rn_f64_full,(.L_x_62 - $__internal_1_$__cuda_sm20_div_rn_f64_full)
$__internal_1_$__cuda_sm20_div_rn_f64_full:
[C---:B------:R-:W-:Y:S01]  /*04d0*/  FSETP.GEU.AND P0, PT, |R9|.reuse, 1.469367938527859385e-39, PT ;  /* 0x001000000900780b */ /* 0x040fe20003f0e200 */
[----:B------:R-:W-:Y:S01]  /*04e0*/  IMAD.MOV.U32 R18, RZ, RZ, 0x1 ;  /* 0x00000001ff127424 */ /* 0x000fe200078e00ff */
[----:B------:R-:W-:Y:S01]  /*04f0*/  LOP3.LUT R2, R9, 0x800fffff, RZ, 0xc0, !PT ;  /* 0x800fffff09027812 */ /* 0x000fe200078ec0ff */
[----:B------:R-:W-:Y:S01]  /*0500*/  BSSY.RECONVERGENT B1, `(.L_x_55) ;  /* 0x0000054000017945 */ /* 0x000fe20003800200 */
[C---:B------:R-:W-:Y:S02]  /*0510*/  FSETP.GEU.AND P2, PT, |R11|.reuse, 1.469367938527859385e-39, PT ;  /* 0x001000000b00780b */ /* 0x040fe40003f4e200 */
[----:B------:R-:W-:Y:S01]  /*0520*/  LOP3.LUT R3, R2, 0x3ff00000, RZ, 0xfc, !PT ;  /* 0x3ff0000002037812 */ /* 0x000fe200078efcff */
[----:B------:R-:W-:Y:S01]  /*0530*/  IMAD.MOV.U32 R2, RZ, RZ, R8 ;  /* 0x000000ffff027224 */ /* 0x000fe200078e0008 */
[----:B------:R-:W-:Y:S02]  /*0540*/  LOP3.LUT R16, R11, 0x7ff00000, RZ, 0xc0, !PT ;  /* 0x7ff000000b107812 */ /* 0x000fe400078ec0ff */
[----:B------:R-:W-:-:S03]  /*0550*/  LOP3.LUT R25, R9, 0x7ff00000, RZ, 0xc0, !PT ;  /* 0x7ff0000009197812 */ /* 0x000fc600078ec0ff */
[----:B------:R-:W-:Y:S01]  /*0560*/  @!P0 DMUL R2, R8, 8.98846567431157953865e+307 ;  /* 0x7fe0000008028828 */ /* 0x000fe20000000000 */
[C---:B------:R-:W-:Y:S01]  /*0570*/  ISETP.GE.U32.AND P1, PT, R16.reuse, R25, PT ;  /* 0x000000191000720c */ /* 0x040fe20003f26070 */
[----:B------:R-:W-:Y:S02]  /*0580*/  IMAD.MOV.U32 R24, RZ, RZ, R16 ;  /* 0x000000ffff187224 */ /* 0x000fe400078e0010 */
[----:B------:R-:W-:Y:S02]  /*0590*/  @!P2 LOP3.LUT R17, R9, 0x7ff00000, RZ, 0xc0, !PT ;  /* 0x7ff000000911a812 */ /* 0x000fe400078ec0ff */
[----:B------:R-:W0:Y:S02]  /*05a0*/  MUFU.RCP64H R19, R3 ;  /* 0x0000000300137308 */ /* 0x000e240000001800 */
[----:B------:R-:W-:Y:S01]  /*05b0*/  @!P2 ISETP.GE.U32.AND P3, PT, R16, R17, PT ;  /* 0x000000111000a20c */ /* 0x000fe20003f66070 */
[----:B------:R-:W-:Y:S01]  /*05c0*/  IMAD.MOV.U32 R17, RZ, RZ, 0x1ca00000 ;  /* 0x1ca00000ff117424 */ /* 0x000fe200078e00ff */
[----:B------:R-:W-:-:S04]  /*05d0*/  @!P0 LOP3.LUT R25, R3, 0x7ff00000, RZ, 0xc0, !PT ;  /* 0x7ff0000003198812 */ /* 0x000fc800078ec0ff */
[----:B------:R-:W-:-:S04]  /*05e0*/  @!P2 SEL R21, R17, 0x63400000, !P3 ;  /* 0x634000001115a807 */ /* 0x000fc80005800000 */
[----:B------:R-:W-:-:S04]  /*05f0*/  @!P2 LOP3.LUT R22, R21, 0x80000000, R11, 0xf8, !PT ;  /* 0x800000001516a812 */ /* 0x000fc800078ef80b */
[----:B------:R-:W-:Y:S01]  /*0600*/  @!P2 LOP3.LUT R23, R22, 0x100000, RZ, 0xfc, !PT ;  /* 0x001000001617a812 */ /* 0x000fe200078efcff */
[----:B0-----:R-:W-:Y:S01]  /*0610*/  DFMA R12, R18, -R2, 1 ;  /* 0x3ff00000120c742b */ /* 0x001fe20000000802 */
[----:B------:R-:W-:-:S07]  /*0620*/  @!P2 IMAD.MOV.U32 R22, RZ, RZ, RZ ;  /* 0x000000ffff16a224 */ /* 0x000fce00078e00ff */
[----:B------:R-:W-:-:S08]  /*0630*/  DFMA R12, R12, R12, R12 ;  /* 0x0000000c0c0c722b */ /* 0x000fd0000000000c */
[----:B------:R-:W-:Y:S01]  /*0640*/  DFMA R18, R18, R12, R18 ;  /* 0x0000000c1212722b */ /* 0x000fe20000000012 */
[----:B------:R-:W-:Y:S01]  /*0650*/  SEL R13, R17, 0x63400000, !P1 ;  /* 0x63400000110d7807 */ /* 0x000fe20004800000 */
[----:B------:R-:W-:-:S03]  /*0660*/  IMAD.MOV.U32 R12, RZ, RZ, R10 ;  /* 0x000000ffff0c7224 */ /* 0x000fc600078e000a */
[----:B------:R-:W-:-:S03]  /*0670*/  LOP3.LUT R13, R13, 0x800fffff, R11, 0xf8, !PT ;  /* 0x800fffff0d0d7812 */ /* 0x000fc600078ef80b */
[----:B------:R-:W-:-:S03]  /*0680*/  DFMA R20, R18, -R2, 1 ;  /* 0x3ff000001214742b */ /* 0x000fc60000000802 */
[----:B------:R-:W-:-:S05]  /*0690*/  @!P2 DFMA R12, R12, 2, -R22 ;  /* 0x400000000c0ca82b */ /* 0x000fca0000000816 */
[----:B------:R-:W-:-:S05]  /*06a0*/  DFMA R20, R18, R20, R18 ;  /* 0x000000141214722b */ /* 0x000fca0000000012 */
[----:B------:R-:W-:-:S03]  /*06b0*/  @!P2 LOP3.LUT R24, R13, 0x7ff00000, RZ, 0xc0, !PT ;  /* 0x7ff000000d18a812 */ /* 0x000fc600078ec0ff */
[----:B------:R-:W-:Y:S02]  /*06c0*/  DMUL R18, R20, R12 ;  /* 0x0000000c14127228 */ /* 0x000fe40000000000 */
[----:B------:R-:W-:-:S05]  /*06d0*/  VIADD R26, R24, 0xffffffff ;  /* 0xffffffff181a7836 */ /* 0x000fca0000000000 */
[----:B------:R-:W-:Y:S01]  /*06e0*/  ISETP.GT.U32.AND P0, PT, R26, 0x7feffffe, PT ;  /* 0x7feffffe1a00780c */ /* 0x000fe20003f04070 */
[----:B------:R-:W-:Y:S01]  /*06f0*/  VIADD R26, R25, 0xffffffff ;  /* 0xffffffff191a7836 */ /* 0x000fe20000000000 */
[----:B------:R-:W-:-:S04]  /*0700*/  DFMA R22, R18, -R2, R12 ;  /* 0x800000021216722b */ /* 0x000fc8000000000c */
[----:B------:R-:W-:-:S04]  /*0710*/  ISETP.GT.U32.OR P0, PT, R26, 0x7feffffe, P0 ;  /* 0x7feffffe1a00780c */ /* 0x000fc80000704470 */
[----:B------:R-:W-:-:S09]  /*0720*/  DFMA R22, R20, R22, R18 ;  /* 0x000000161416722b */ /* 0x000fd20000000012 */
[----:B------:R-:W-:Y:S05]  /*0730*/  @P0 BRA `(.L_x_56) ;  /* 0x00000000006c0947 */ /* 0x000fea0003800000 */
        /* <DEDUP_REMOVED lines=17> */
[----:B------:R-:W-:Y:S01]  /*0850*/  IMAD.MOV R3, RZ, RZ, -R10 ;  /* 0x000000ffff037224 */ /* 0x000fe200078e0a0a */
[----:B------:R-:W-:Y:S01]  /*0860*/  DMUL.RP R18, R22, R18 ;  /* 0x0000001216127228 */ /* 0x000fe20000008000 */
[----:B------:R-:W-:-:S06]  /*0870*/  IMAD.MOV.U32 R2, RZ, RZ, RZ ;  /* 0x000000ffff027224 */ /* 0x000fcc00078e00ff */
[----:B------:R-:W-:-:S03]  /*0880*/  DFMA R2, R16, -R2, R22 ;  /* 0x800000021002722b */ /* 0x000fc60000000016 */
[----:B------:R-:W-:-:S03]  /*0890*/  LOP3.LUT R9, R19, R9, RZ, 0x3c, !PT ;  /* 0x0000000913097212 */ /* 0x000fc600078e3cff */
[----:B------:R-:W-:-:S04]  /*08a0*/  IADD3 R2, PT, PT, -R10, -0x43300000, RZ ;  /* 0xbcd000000a027810 */ /* 0x000fc80007ffe1ff */
[----:B------:R-:W-:-:S04]  /*08b0*/  FSETP.NEU.AND P0, PT, |R3|, R2, PT ;  /* 0x000000020300720b */ /* 0x000fc80003f0d200 */
[----:B------:R-:W-:Y:S02]  /*08c0*/  FSEL R16, R18, R16, !P0 ;  /* 0x0000001012107208 */ /* 0x000fe40004000000 */
[----:B------:R-:W-:Y:S01]  /*08d0*/  FSEL R17, R9, R17, !P0 ;  /* 0x0000001109117208 */ /* 0x000fe20004000000 */
[----:B------:R-:W-:Y:S06]  /*08e0*/  BRA `(.L_x_57) ;  /* 0x0000000000547947 */ /* 0x000fec0003800000 */
.L_x_56:
        /* <DEDUP_REMOVED lines=16> */
.L_x_59:
[----:B------:R-:W-:Y:S01]  /*09f0*/  LOP3.LUT R17, R9, 0x80000, RZ, 0xfc, !PT ;  /* 0x0008000009117812 */ /* 0x000fe200078efcff */
[----:B------:R-:W-:Y:S01]  /*0a00*/  IMAD.MOV.U32 R16, RZ, RZ, R8 ;  /* 0x000000ffff107224 */ /* 0x000fe200078e0008 */
[----:B------:R-:W-:Y:S06]  /*0a10*/  BRA `(.L_x_57) ;  /* 0x0000000000087947 */ /* 0x000fec0003800000 */
.L_x_58:
[----:B------:R-:W-:Y:S01]  /*0a20*/  LOP3.LUT R17, R11, 0x80000, RZ, 0xfc, !PT ;  /* 0x000800000b117812 */ /* 0x000fe200078efcff */
[----:B------:R-:W-:-:S07]  /*0a30*/  IMAD.MOV.U32 R16, RZ, RZ, R10 ;  /* 0x000000ffff107224 */ /* 0x000fce00078e000a */
.L_x_57:
[----:B------:R-:W-:Y:S05]  /*0a40*/  BSYNC.RECONVERGENT B1 ;  /* 0x0000000000017941 */ /* 0x000fea0003800200 */
.L_x_55:
[----:B------:R-:W-:Y:S02]  /*0a50*/  IMAD.MOV.U32 R2, RZ, RZ, R0 ;  /* 0x000000ffff027224 */ /* 0x000fe400078e0000 */
[----:B------:R-:W-:-:S04]  /*0a60*/  IMAD.MOV.U32 R3, RZ, RZ, 0x0 ;  /* 0x00000000ff037424 */ /* 0x000fc800078e00ff */
[----:B------:R-:W-:Y:S05]  /*0a70*/  RET.REL.NODEC R2 `(_Z20gpu_nodiag_normalizePdS_ii) ;  /* 0xfffffff402607950 */ /* 0x000fea0003c3ffff */
.L_x_60:
        /* <DEDUP_REMOVED lines=16> */
.L_x_62:


//--------------------- .nv.shared.reserved.0     --------------------------
	.section	.nv.shared.reserved.0,"aw",@nobits
	.weak		__nv_reservedSMEM_offset_0_alias
	.size		__nv_reservedSMEM_offset_0_alias, 0, 64
	.other		__nv_reservedSMEM_offset_0_alias,@"STO_CUDA_RESERVED_SHARED STV_DEFAULT"
__nv_reservedSMEM_offset_0_alias:
	.zero		0
	.zero		64


//--------------------- .nv.shared._Z22gpu_square_matrix_multPdS_S_i --------------------------
	.section	.nv.shared._Z22gpu_square_matrix_multPdS_S_i,"aw",@nobits
	.sectionflags	@""
	.align	8
.nv.shared._Z22gpu_square_matrix_multPdS_S_i:
	.zero		17408


//--------------------- .nv.constant0._Z15gpu_matrix_normPdS_ii --------------------------
	.section	.nv.constant0._Z15gpu_matrix_normPdS_ii,"a",@progbits
	.sectionflags	@""
	.align	4
.nv.constant0._Z15gpu_matrix_normPdS_ii:
	.zero		920


//--------------------- .nv.constant0._Z20gpu_matrix_transposePiS_jj --------------------------
	.section	.nv.constant0._Z20gpu_matrix_transposePiS_jj,"a",@progbits
	.sectionflags	@""
	.align	4
.nv.constant0._Z20gpu_matrix_transposePiS_jj:
	.zero		920


//--------------------- .nv.constant0._Z22gpu_square_matrix_multPdS_S_i --------------------------
	.section	.nv.constant0._Z22gpu_square_matrix_multPdS_S_i,"a",@progbits
	.sectionflags	@""
	.align	4
.nv.constant0._Z22gpu_square_matrix_multPdS_S_i:
	.zero		924


//--------------------- .nv.constant0._Z15gpu_matrix_diagPdS_i --------------------------
	.section	.nv.constant0._Z15gpu_matrix_diagPdS_i,"a",@progbits
	.sectionflags	@""
	.align	4
.nv.constant0._Z15gpu_matrix_diagPdS_i:
	.zero		916


//--------------------- .nv.constant0._Z19gpu_matrix_identityPdi --------------------------
	.section	.nv.constant0._Z19gpu_matrix_identityPdi,"a",@progbits
	.sectionflags	@""
	.align	4
.nv.constant0._Z19gpu_matrix_identityPdi:
	.zero		908


//--------------------- .nv.constant0._Z15gpu_matrix_diffPdS_S_i --------------------------
	.section	.nv.constant0._Z15gpu_matrix_diffPdS_S_i,"a",@progbits
	.sectionflags	@""
	.align	4
.nv.constant0._Z15gpu_matrix_diffPdS_S_i:
	.zero		924


//--------------------- .nv.constant0._Z14gpu_matrix_sumPdS_S_i --------------------------
	.section	.nv.constant0._Z14gpu_matrix_sumPdS_S_i,"a",@progbits
	.sectionflags	@""
	.align	4
.nv.constant0._Z14gpu_matrix_sumPdS_S_i:
	.zero		924


//--------------------- .nv.constant0._Z12gpu_set_zeroPdS_ii --------------------------
	.section	.nv.constant0._Z12gpu_set_zeroPdS_ii,"a",@progbits
	.sectionflags	@""
	.align	4
.nv.constant0._Z12gpu_set_zeroPdS_ii:
	.zero		920


//--------------------- .nv.constant0._Z15gpu_gaussjordanPdS_ii --------------------------
	.section	.nv.constant0._Z15gpu_gaussjordanPdS_ii,"a",@progbits
	.sectionflags	@""
	.align	4
.nv.constant0._Z15gpu_gaussjordanPdS_ii:
	.zero		920


//--------------------- .nv.constant0._Z18gpu_diag_normalizePdS_ii --------------------------
	.section	.nv.constant0._Z18gpu_diag_normalizePdS_ii,"a",@progbits
	.sectionflags	@""
	.align	4
.nv.constant0._Z18gpu_diag_normalizePdS_ii:
	.zero		920


//--------------------- .nv.constant0._Z20gpu_nodiag_normalizePdS_ii --------------------------
	.section	.nv.constant0._Z20gpu_nodiag_normalizePdS_ii,"a",@progbits
	.sectionflags	@""
	.align	4
.nv.constant0._Z20gpu_nodiag_normalizePdS_ii:
	.zero		920


//--------------------- SYMBOLS --------------------------

	.type		.nv.reservedSmem.offset0,@object
	.size		.nv.reservedSmem.offset0,0x4
	.type		.nv.reservedSmem.cap,@object
	.size		.nv.reservedSmem.cap,0x4
